// auto-generated by cutlass_sweep.gemm — config: {"arch": "sm_100", "cluster_m": 2, "cluster_n": 2, "dtype": "bf16", "stages": 0, "tile_k": 32, "tile_m": 64, "tile_n": 128}
#include "cutlass/cutlass.h"
#include "cutlass/gemm/collective/collective_builder.hpp"
#include "cutlass/gemm/device/gemm_universal_adapter.h"
#include "cutlass/gemm/kernel/gemm_universal.hpp"
#include "cutlass/epilogue/collective/collective_builder.hpp"

using ElemA = cutlass::bfloat16_t;
using ElemB = cutlass::bfloat16_t;
using ElemCD = cutlass::bfloat16_t;
using Acc  = float;
using TileShape    = cute::Shape<cute::_64, cute::_128, cute::_32>;
using ClusterShape = cute::Shape<cute::_2, cute::_2, cute::_1>;

using CollectiveEpilogue = typename cutlass::epilogue::collective::CollectiveBuilder<
    cutlass::arch::Sm100, cutlass::arch::OpClassTensorOp,
    TileShape, ClusterShape,
    cutlass::epilogue::collective::EpilogueTileAuto,
    Acc, Acc,
    ElemCD, cutlass::layout::RowMajor, 128 / cutlass::sizeof_bits<ElemCD>::value,
    ElemCD, cutlass::layout::RowMajor, 128 / cutlass::sizeof_bits<ElemCD>::value,
    cutlass::epilogue::collective::EpilogueScheduleAuto
  >::CollectiveOp;

using CollectiveMainloop = typename cutlass::gemm::collective::CollectiveBuilder<
    cutlass::arch::Sm100, cutlass::arch::OpClassTensorOp,
    ElemA, cutlass::layout::RowMajor, 128 / cutlass::sizeof_bits<ElemA>::value,
    ElemB, cutlass::layout::ColumnMajor, 128 / cutlass::sizeof_bits<ElemB>::value,
    Acc,
    TileShape, ClusterShape,
    cutlass::gemm::collective::StageCountAutoCarveout<static_cast<int>(sizeof(typename CollectiveEpilogue::SharedStorage))>,
    cutlass::gemm::collective::KernelScheduleAuto
  >::CollectiveOp;

using GemmKernel = cutlass::gemm::kernel::GemmUniversal<
    cute::Shape<int,int,int,int>,
    CollectiveMainloop,
    CollectiveEpilogue
>;
using Gemm = cutlass::gemm::device::GemmUniversalAdapter<GemmKernel>;

// Force the device kernel symbol into the cubin without needing a host main.
auto* _anchor = &cutlass::device_kernel<GemmKernel>;


// ===== COMPILED SASS (sm_100a) =====

	.target	sm_100a

	.elftype	@"ET_EXEC"


//--------------------- .note.nv.tkinfo           --------------------------
	.section	.note.nv.tkinfo,"",@"SHT_NOTE"
	.sectionflags	@"SHF_NOTE_NV_TKINFO"
	.tkinfo
        /*0018*/ 	.word	0x00000002
        /*0030*/ 	.string	""
        /*0030*/ 	.string	"ptxas"
        /*0030*/ 	.string	"Cuda compilation tools, release 13.0, V13.0.88"
        /*0030*/ 	.string	"Build cuda_13.0.r13.0/compiler.36424714_0"
        /*0030*/ 	.string	"-arch sm_100a -m 64 "



//--------------------- .note.nv.cuinfo           --------------------------
	.section	.note.nv.cuinfo,"",@"SHT_NOTE"
	.sectionflags	@"SHF_NOTE_NV_CUINFO"
        /*0018*/ 	.short	0x0002
        /*001a*/ 	.short	0x0064
        /*001c*/ 	.short	0x0082
	.zero		2


//--------------------- .nv.info                  --------------------------
	.section	.nv.info,"",@"SHT_CUDA_INFO"
	.align	4


	//----- nvinfo : EIATTR_REGCOUNT
	.align		4
        /*0000*/ 	.byte	0x04, 0x2f
        /*0002*/ 	.short	(.L_19 - .L_18)
	.align		4
.L_18:
        /*0004*/ 	.word	index@(_ZN7cutlass13device_kernelINS_4gemm6kernel13GemmUniversalIN4cute5tupleIJiiiiEEENS1_10collective13CollectiveMmaINS1_35MainloopSm100TmaUmmaWarpSpecializedILi17ELi2ELi4ENS5_IJNS4_1CILi2EEESB_NSA_ILi1EEEEEEEENS5_IJNSA_ILi64EEENSA_ILi128EEENSA_ILi32EEEEEENS_10bfloat16_tENS5_IJlSC_lEEESJ_SK_NS4_8TiledMMAINS4_8MMA_AtomIJNS4_20SM100_MMA_F16BF16_SSISJ_SJ_fLi64ELi128ELNS4_4UMMA5MajorE0ELSP_0ELNSO_7ScaleInE0ELSQ_0EEEEEENS4_6LayoutINS5_IJSC_SC_SC_EEENS5_IJNSA_ILi0EEESV_SV_EEEEENS5_IJNS4_10UnderscoreESY_SY_EEEEENS4_23SM90_TMA_LOAD_MULTICASTENS4_14ComposedLayoutINS4_7SwizzleILi2ELi4ELi3EEENS4_18smem_ptr_flag_bitsILi16EEENST_INS5_IJNSA_ILi8EEESH_EEENS5_IJSH_SC_EEEEEEEvNS4_8identityES11_S1B_vS1C_EENS_8epilogue10collective18CollectiveEpilogueINS1E_23Sm100TmaWarpSpecializedILi4ELi2ELi16ELb1ELb0EEEJSI_NS5_IJNST_ISF_SC_EENST_ISH_SC_EEEEESJ_SK_SJ_SK_NS1E_6fusion15FusionCallbacksIS1I_NS1M_17LinearCombinationISJ_fSJ_fLNS_15FloatRoundStyleE2EEESI_S1L_JEEENS4_5SM1004TMEM4LOAD26SM100_TMEM_LOAD_16dp256b4xENS4_13SM90_TMA_LOADES1B_NS4_17SM75_U32x4_LDSM_NENS4_14SM90_TMA_STOREES1B_NS4_17SM90_U32x4_STSM_NENS4_39AutoVectorizingCopyWithAssumedAlignmentILi128EEEEEEvvEEEEvNT_6ParamsE)
        /*0008*/ 	.word	0x00000044


	//----- nvinfo : EIATTR_FRAME_SIZE
	.align		4
.L_19:
        /*000c*/ 	.byte	0x04, 0x11
        /*000e*/ 	.short	(.L_21 - .L_20)
	.align		4
.L_20:
        /*0010*/ 	.word	index@($__internal_2_$__cuda_sm10x_tcgen05_guardrail_trap_unallocated_columns_being_dealloced)
        /*0014*/ 	.word	0x00000000


	//----- nvinfo : EIATTR_FRAME_SIZE
	.align		4
.L_21:
        /*0018*/ 	.byte	0x04, 0x11
        /*001a*/ 	.short	(.L_23 - .L_22)
	.align		4
.L_22:
        /*001c*/ 	.word	index@($__internal_1_$__cuda_sm10x_tcgen05_guardrail_trap_phase_invalid_during_alloc)
        /*0020*/ 	.word	0x00000000


	//----- nvinfo : EIATTR_FRAME_SIZE
	.align		4
.L_23:
        /*0024*/ 	.byte	0x04, 0x11
        /*0026*/ 	.short	(.L_25 - .L_24)
	.align		4
.L_24:
        /*0028*/ 	.word	index@($__internal_0_$__cuda_sm10x_tcgen05_guardrail_trap_col_being_dealloced_not_returned_by_alloc)
        /*002c*/ 	.word	0x00000000


	//----- nvinfo : EIATTR_FRAME_SIZE
	.align		4
.L_25:
        /*0030*/ 	.byte	0x04, 0x11
        /*0032*/ 	.short	(.L_27 - .L_26)
	.align		4
.L_26:
        /*0034*/ 	.word	index@(_ZN7cutlass13device_kernelINS_4gemm6kernel13GemmUniversalIN4cute5tupleIJiiiiEEENS1_10collective13CollectiveMmaINS1_35MainloopSm100TmaUmmaWarpSpecializedILi17ELi2ELi4ENS5_IJNS4_1CILi2EEESB_NSA_ILi1EEEEEEEENS5_IJNSA_ILi64EEENSA_ILi128EEENSA_ILi32EEEEEENS_10bfloat16_tENS5_IJlSC_lEEESJ_SK_NS4_8TiledMMAINS4_8MMA_AtomIJNS4_20SM100_MMA_F16BF16_SSISJ_SJ_fLi64ELi128ELNS4_4UMMA5MajorE0ELSP_0ELNSO_7ScaleInE0ELSQ_0EEEEEENS4_6LayoutINS5_IJSC_SC_SC_EEENS5_IJNSA_ILi0EEESV_SV_EEEEENS5_IJNS4_10UnderscoreESY_SY_EEEEENS4_23SM90_TMA_LOAD_MULTICASTENS4_14ComposedLayoutINS4_7SwizzleILi2ELi4ELi3EEENS4_18smem_ptr_flag_bitsILi16EEENST_INS5_IJNSA_ILi8EEESH_EEENS5_IJSH_SC_EEEEEEEvNS4_8identityES11_S1B_vS1C_EENS_8epilogue10collective18CollectiveEpilogueINS1E_23Sm100TmaWarpSpecializedILi4ELi2ELi16ELb1ELb0EEEJSI_NS5_IJNST_ISF_SC_EENST_ISH_SC_EEEEESJ_SK_SJ_SK_NS1E_6fusion15FusionCallbacksIS1I_NS1M_17LinearCombinationISJ_fSJ_fLNS_15FloatRoundStyleE2EEESI_S1L_JEEENS4_5SM1004TMEM4LOAD26SM100_TMEM_LOAD_16dp256b4xENS4_13SM90_TMA_LOADES1B_NS4_17SM75_U32x4_LDSM_NENS4_14SM90_TMA_STOREES1B_NS4_17SM90_U32x4_STSM_NENS4_39AutoVectorizingCopyWithAssumedAlignmentILi128EEEEEEvvEEEEvNT_6ParamsE)
        /*0038*/ 	.word	0x00000000


	//----- nvinfo : EIATTR_MIN_STACK_SIZE
	.align		4
.L_27:
        /*003c*/ 	.byte	0x04, 0x12
        /*003e*/ 	.short	(.L_29 - .L_28)
	.align		4
.L_28:
        /*0040*/ 	.word	index@(_ZN7cutlass13device_kernelINS_4gemm6kernel13GemmUniversalIN4cute5tupleIJiiiiEEENS1_10collective13CollectiveMmaINS1_35MainloopSm100TmaUmmaWarpSpecializedILi17ELi2ELi4ENS5_IJNS4_1CILi2EEESB_NSA_ILi1EEEEEEEENS5_IJNSA_ILi64EEENSA_ILi128EEENSA_ILi32EEEEEENS_10bfloat16_tENS5_IJlSC_lEEESJ_SK_NS4_8TiledMMAINS4_8MMA_AtomIJNS4_20SM100_MMA_F16BF16_SSISJ_SJ_fLi64ELi128ELNS4_4UMMA5MajorE0ELSP_0ELNSO_7ScaleInE0ELSQ_0EEEEEENS4_6LayoutINS5_IJSC_SC_SC_EEENS5_IJNSA_ILi0EEESV_SV_EEEEENS5_IJNS4_10UnderscoreESY_SY_EEEEENS4_23SM90_TMA_LOAD_MULTICASTENS4_14ComposedLayoutINS4_7SwizzleILi2ELi4ELi3EEENS4_18smem_ptr_flag_bitsILi16EEENST_INS5_IJNSA_ILi8EEESH_EEENS5_IJSH_SC_EEEEEEEvNS4_8identityES11_S1B_vS1C_EENS_8epilogue10collective18CollectiveEpilogueINS1E_23Sm100TmaWarpSpecializedILi4ELi2ELi16ELb1ELb0EEEJSI_NS5_IJNST_ISF_SC_EENST_ISH_SC_EEEEESJ_SK_SJ_SK_NS1E_6fusion15FusionCallbacksIS1I_NS1M_17LinearCombinationISJ_fSJ_fLNS_15FloatRoundStyleE2EEESI_S1L_JEEENS4_5SM1004TMEM4LOAD26SM100_TMEM_LOAD_16dp256b4xENS4_13SM90_TMA_LOADES1B_NS4_17SM75_U32x4_LDSM_NENS4_14SM90_TMA_STOREES1B_NS4_17SM90_U32x4_STSM_NENS4_39AutoVectorizingCopyWithAssumedAlignmentILi128EEEEEEvvEEEEvNT_6ParamsE)
        /*0044*/ 	.word	0x00000000
.L_29:


//--------------------- .nv.compat                --------------------------
	.section	.nv.compat,"",@"SHT_CUDA_COMPAT_INFO"
	.align	4
        /*0000*/ 	.byte	0x02, 0x09, 0x01, 0x00, 0x02, 0x02, 0x02, 0x00, 0x02, 0x05, 0x05, 0x00, 0x03, 0x07, 0x01, 0x01
        /*0010*/ 	.byte	0x02, 0x03, 0x01, 0x00, 0x02, 0x06, 0x01, 0x00, 0x04, 0x0b, 0x08, 0x00, 0x09, 0x00, 0x00, 0x00
        /*0020*/ 	.byte	0x00, 0x00, 0x00, 0x00


//--------------------- .nv.info._ZN7cutlass13device_kernelINS_4gemm6kernel13GemmUniversalIN4cute5tupleIJiiiiEEENS1_10collective13CollectiveMmaINS1_35MainloopSm100TmaUmmaWarpSpecializedILi17ELi2ELi4ENS5_IJNS4_1CILi2EEESB_NSA_ILi1EEEEEEEENS5_IJNSA_ILi64EEENSA_ILi128EEENSA_ILi32EEEEEENS_10bfloat16_tENS5_IJlSC_lEEESJ_SK_NS4_8TiledMMAINS4_8MMA_AtomIJNS4_20SM100_MMA_F16BF16_SSISJ_SJ_fLi64ELi128ELNS4_4UMMA5MajorE0ELSP_0ELNSO_7ScaleInE0ELSQ_0EEEEEENS4_6LayoutINS5_IJSC_SC_SC_EEENS5_IJNSA_ILi0EEESV_SV_EEEEENS5_IJNS4_10UnderscoreESY_SY_EEEEENS4_23SM90_TMA_LOAD_MULTICASTENS4_14ComposedLayoutINS4_7SwizzleILi2ELi4ELi3EEENS4_18smem_ptr_flag_bitsILi16EEENST_INS5_IJNSA_ILi8EEESH_EEENS5_IJSH_SC_EEEEEEEvNS4_8identityES11_S1B_vS1C_EENS_8epilogue10collective18CollectiveEpilogueINS1E_23Sm100TmaWarpSpecializedILi4ELi2ELi16ELb1ELb0EEEJSI_NS5_IJNST_ISF_SC_EENST_ISH_SC_EEEEESJ_SK_SJ_SK_NS1E_6fusion15FusionCallbacksIS1I_NS1M_17LinearCombinationISJ_fSJ_fLNS_15FloatRoundStyleE2EEESI_S1L_JEEENS4_5SM1004TMEM4LOAD26SM100_TMEM_LOAD_16dp256b4xENS4_13SM90_TMA_LOADES1B_NS4_17SM75_U32x4_LDSM_NENS4_14SM90_TMA_STOREES1B_NS4_17SM90_U32x4_STSM_NENS4_39AutoVectorizingCopyWithAssumedAlignmentILi128EEEEEEvvEEEEvNT_6ParamsE --------------------------
	.section	.nv.info._ZN7cutlass13device_kernelINS_4gemm6kernel13GemmUniversalIN4cute5tupleIJiiiiEEENS1_10collective13CollectiveMmaINS1_35MainloopSm100TmaUmmaWarpSpecializedILi17ELi2ELi4ENS5_IJNS4_1CILi2EEESB_NSA_ILi1EEEEEEEENS5_IJNSA_ILi64EEENSA_ILi128EEENSA_ILi32EEEEEENS_10bfloat16_tENS5_IJlSC_lEEESJ_SK_NS4_8TiledMMAINS4_8MMA_AtomIJNS4_20SM100_MMA_F16BF16_SSISJ_SJ_fLi64ELi128ELNS4_4UMMA5MajorE0ELSP_0ELNSO_7ScaleInE0ELSQ_0EEEEEENS4_6LayoutINS5_IJSC_SC_SC_EEENS5_IJNSA_ILi0EEESV_SV_EEEEENS5_IJNS4_10UnderscoreESY_SY_EEEEENS4_23SM90_TMA_LOAD_MULTICASTENS4_14ComposedLayoutINS4_7SwizzleILi2ELi4ELi3EEENS4_18smem_ptr_flag_bitsILi16EEENST_INS5_IJNSA_ILi8EEESH_EEENS5_IJSH_SC_EEEEEEEvNS4_8identityES11_S1B_vS1C_EENS_8epilogue10collective18CollectiveEpilogueINS1E_23Sm100TmaWarpSpecializedILi4ELi2ELi16ELb1ELb0EEEJSI_NS5_IJNST_ISF_SC_EENST_ISH_SC_EEEEESJ_SK_SJ_SK_NS1E_6fusion15FusionCallbacksIS1I_NS1M_17LinearCombinationISJ_fSJ_fLNS_15FloatRoundStyleE2EEESI_S1L_JEEENS4_5SM1004TMEM4LOAD26SM100_TMEM_LOAD_16dp256b4xENS4_13SM90_TMA_LOADES1B_NS4_17SM75_U32x4_LDSM_NENS4_14SM90_TMA_STOREES1B_NS4_17SM90_U32x4_STSM_NENS4_39AutoVectorizingCopyWithAssumedAlignmentILi128EEEEEEvvEEEEvNT_6ParamsE,"",@"SHT_CUDA_INFO"
	.sectionflags	@""
	.align	4


	//----- nvinfo : EIATTR_CUDA_API_VERSION
	.align		4
        /*0000*/ 	.byte	0x04, 0x37
        /*0002*/ 	.short	(.L_31 - .L_30)
.L_30:
        /*0004*/ 	.word	0x00000082


	//----- nvinfo : EIATTR_KPARAM_INFO
	.align		4
.L_31:
        /*0008*/ 	.byte	0x04, 0x17
        /*000a*/ 	.short	(.L_33 - .L_32)
.L_32:
        /*000c*/ 	.word	0x00000000
        /*0010*/ 	.short	0x0000
        /*0012*/ 	.short	0x0000
        /*0014*/ 	.byte	0x00, 0xf0, 0x01, 0x20


	//----- nvinfo : EIATTR_AT_ENTRY_FRAGMENTS
	.align		4
.L_33:
        /*0018*/ 	.byte	0x04, 0x4f
        /*001a*/ 	.short	(.L_35 - .L_34)


	//   ....[0]....
.L_34:
        /*001c*/ 	.word	0x00000006


	//----- nvinfo : EIATTR_RESERVED_SMEM_USED
	.align		4
.L_35:
        /*0020*/ 	.byte	0x01, 0x41
	.zero		2


	//----- nvinfo : EIATTR_SPARSE_MMA_MASK
	.align		4
        /*0024*/ 	.byte	0x03, 0x50
        /*0026*/ 	.short	0x0000


	//----- nvinfo : EIATTR_TCGEN05_1CTA_USED
	.align		4
        /*0028*/ 	.byte	0x01, 0x51
	.zero		2


	//----- nvinfo : EIATTR_MAXREG_COUNT
	.align		4
        /*002c*/ 	.byte	0x03, 0x1b
        /*002e*/ 	.short	0x00ff


	//----- nvinfo : EIATTR_NUM_BARRIERS
	.align		4
        /*0030*/ 	.byte	0x02, 0x4c
        /*0032*/ 	.byte	0x07
	.zero		1


	//----- nvinfo : EIATTR_EXTERNS
	.align		4
        /*0034*/ 	.byte	0x04, 0x0f
        /*0036*/ 	.short	(.L_37 - .L_36)


	//   ....[0]....
	.align		4
.L_36:
        /*0038*/ 	.word	index@(__assertfail)


	//----- nvinfo : EIATTR_MERCURY_ISA_VERSION
	.align		4
.L_37:
        /*003c*/ 	.byte	0x03, 0x5f
        /*003e*/ 	.short	0x0101


	//----- nvinfo : EIATTR_INT_WARP_WIDE_INSTR_OFFSETS
	.align		4
        /*0040*/ 	.byte	0x04, 0x31
        /*0042*/ 	.short	(.L_39 - .L_38)


	//   ....[0]....
.L_38:
        /*0044*/ 	.word	0x00004710


	//   ....[1]....
        /*0048*/ 	.word	0x00004740


	//   ....[2]....
        /*004c*/ 	.word	0x00004760


	//   ....[3]....
        /*0050*/ 	.word	0x000052e0


	//   ....[4]....
        /*0054*/ 	.word	0x00005350


	//   ....[5]....
        /*0058*/ 	.word	0x00005420


	//   ....[6]....
        /*005c*/ 	.word	0x000054a0


	//   ....[7]....
        /*0060*/ 	.word	0x00005590


	//   ....[8]....
        /*0064*/ 	.word	0x00005610


	//   ....[9]....
        /*0068*/ 	.word	0x000056f0


	//   ....[10]....
        /*006c*/ 	.word	0x000057a0


	//----- nvinfo : EIATTR_COOP_GROUP_MASK_REGIDS
	.align		4
.L_39:
        /*0070*/ 	.byte	0x04, 0x29
        /*0072*/ 	.short	(.L_41 - .L_40)


	//   ....[0]....
.L_40:
        /*0074*/ 	.word	0xffffffff


	//   ....[1]....
        /*0078*/ 	.word	0xffffffff


	//   ....[2]....
        /*007c*/ 	.word	0xffffffff


	//   ....[3]....
        /*0080*/ 	.word	0xffffffff


	//   ....[4]....
        /*0084*/ 	.word	0xffffffff


	//   ....[5]....
        /*0088*/ 	.word	0xffffffff


	//   ....[6]....
        /*008c*/ 	.word	0xffffffff


	//   ....[7]....
        /*0090*/ 	.word	0xffffffff


	//   ....[8]....
        /*0094*/ 	.word	0xffffffff


	//   ....[9]....
        /*0098*/ 	.word	0xffffffff


	//   ....[10]....
        /*009c*/ 	.word	0xffffffff


	//   ....[11]....
        /*00a0*/ 	.word	0xffffffff


	//   ....[12]....
        /*00a4*/ 	.word	0xffffffff


	//   ....[13]....
        /*00a8*/ 	.word	0xffffffff


	//----- nvinfo : EIATTR_COOP_GROUP_INSTR_OFFSETS
	.align		4
.L_41:
        /*00ac*/ 	.byte	0x04, 0x28
        /*00ae*/ 	.short	(.L_43 - .L_42)


	//   ....[0]....
.L_42:
        /*00b0*/ 	.word	0x00000080


	//   ....[1]....
        /*00b4*/ 	.word	0x000004f0


	//   ....[2]....
        /*00b8*/ 	.word	0x00000870


	//   ....[3]....
        /*00bc*/ 	.word	0x00000a10


	//   ....[4]....
        /*00c0*/ 	.word	0x00000b10


	//   ....[5]....
        /*00c4*/ 	.word	0x00000c80


	//   ....[6]....
        /*00c8*/ 	.word	0x00000e20


	//   ....[7]....
        /*00cc*/ 	.word	0x00000fd0


	//   ....[8]....
        /*00d0*/ 	.word	0x000023a0


	//   ....[9]....
        /*00d4*/ 	.word	0x000039e0


	//   ....[10]....
        /*00d8*/ 	.word	0x00003bf0


	//   ....[11]....
        /*00dc*/ 	.word	0x00003c20


	//   ....[12]....
        /*00e0*/ 	.word	0x000045f0


	//   ....[13]....
        /*00e4*/ 	.word	0x00004820


	//----- nvinfo : EIATTR_VRC_CTA_INIT_COUNT
	.align		4
.L_43:
        /*00e8*/ 	.byte	0x02, 0x4a
        /*00ea*/ 	.byte	0x80
	.zero		1


	//----- nvinfo : EIATTR_SYSCALL_OFFSETS
	.align		4
        /*00ec*/ 	.byte	0x04, 0x46
        /*00ee*/ 	.short	(.L_45 - .L_44)


	//   ....[0]....
.L_44:
        /*00f0*/ 	.word	0x00006430


	//   ....[1]....
        /*00f4*/ 	.word	0x00006520


	//   ....[2]....
        /*00f8*/ 	.word	0x00006cb0


	//   ....[3]....
        /*00fc*/ 	.word	0x00007560


	//   ....[4]....
        /*0100*/ 	.word	0x00007df0


	//   ....[5]....
        /*0104*/ 	.word	0x00008670


	//----- nvinfo : EIATTR_MBARRIER_INSTR_OFFSETS
	.align		4
.L_45:
        /*0108*/ 	.byte	0x04, 0x39
        /*010a*/ 	.short	(.L_47 - .L_46)


	//   ....[0]....
.L_46:
        /*010c*/ 	.word	0x00000630
        /*0110*/ 	.word	0x000000ff
        /*0114*/ 	.word	0x00000000
        /*0118*/ 	.short	0x0100
        /*011a*/ 	.byte	0x04
	.zero		1


	//   ....[1]....
        /*011c*/ 	.word	0x00000640
        /*0120*/ 	.word	0x000000ff
        /*0124*/ 	.word	0x00000088
        /*0128*/ 	.short	0x0100
        /*012a*/ 	.byte	0x04
	.zero		1


	//   ....[2]....
        /*012c*/ 	.word	0x00000650
        /*0130*/ 	.word	0x000000ff
        /*0134*/ 	.word	0x00000008
        /*0138*/ 	.short	0x0100
        /*013a*/ 	.byte	0x04
	.zero		1


	//   ....[3]....
        /*013c*/ 	.word	0x00000660
        /*0140*/ 	.word	0x000000ff
        /*0144*/ 	.word	0x00000090
        /*0148*/ 	.short	0x0100
        /*014a*/ 	.byte	0x04
	.zero		1


	//   ....[4]....
        /*014c*/ 	.word	0x00000670
        /*0150*/ 	.word	0x000000ff
        /*0154*/ 	.word	0x00000010
        /*0158*/ 	.short	0x0100
        /*015a*/ 	.byte	0x04
	.zero		1


	//   ....[5]....
        /*015c*/ 	.word	0x00000680
        /*0160*/ 	.word	0x000000ff
        /*0164*/ 	.word	0x00000098
        /*0168*/ 	.short	0x0100
        /*016a*/ 	.byte	0x04
	.zero		1


	//   ....[6]....
        /*016c*/ 	.word	0x00000690
        /*0170*/ 	.word	0x000000ff
        /*0174*/ 	.word	0x00000018
        /*0178*/ 	.short	0x0100
        /*017a*/ 	.byte	0x04
	.zero		1


	//   ....[7]....
        /*017c*/ 	.word	0x000006a0
        /*0180*/ 	.word	0x000000ff
        /*0184*/ 	.word	0x000000a0
        /*0188*/ 	.short	0x0100
        /*018a*/ 	.byte	0x04
	.zero		1


	//   ....[8]....
        /*018c*/ 	.word	0x000006b0
        /*0190*/ 	.word	0x000000ff
        /*0194*/ 	.word	0x00000020
        /*0198*/ 	.short	0x0100
        /*019a*/ 	.byte	0x04
	.zero		1


	//   ....[9]....
        /*019c*/ 	.word	0x000006c0
        /*01a0*/ 	.word	0x000000ff
        /*01a4*/ 	.word	0x000000a8
        /*01a8*/ 	.short	0x0100
        /*01aa*/ 	.byte	0x04
	.zero		1


	//   ....[10]....
        /*01ac*/ 	.word	0x000006d0
        /*01b0*/ 	.word	0x000000ff
        /*01b4*/ 	.word	0x00000028
        /*01b8*/ 	.short	0x0100
        /*01ba*/ 	.byte	0x04
	.zero		1


	//   ....[11]....
        /*01bc*/ 	.word	0x000006e0
        /*01c0*/ 	.word	0x000000ff
        /*01c4*/ 	.word	0x000000b0
        /*01c8*/ 	.short	0x0100
        /*01ca*/ 	.byte	0x04
	.zero		1


	//   ....[12]....
        /*01cc*/ 	.word	0x000006f0
        /*01d0*/ 	.word	0x000000ff
        /*01d4*/ 	.word	0x00000030
        /*01d8*/ 	.short	0x0100
        /*01da*/ 	.byte	0x04
	.zero		1


	//   ....[13]....
        /*01dc*/ 	.word	0x00000700
        /*01e0*/ 	.word	0x000000ff
        /*01e4*/ 	.word	0x000000b8
        /*01e8*/ 	.short	0x0100
        /*01ea*/ 	.byte	0x04
	.zero		1


	//   ....[14]....
        /*01ec*/ 	.word	0x00000710
        /*01f0*/ 	.word	0x000000ff
        /*01f4*/ 	.word	0x00000038
        /*01f8*/ 	.short	0x0100
        /*01fa*/ 	.byte	0x04
	.zero		1


	//   ....[15]....
        /*01fc*/ 	.word	0x00000720
        /*0200*/ 	.word	0x000000ff
        /*0204*/ 	.word	0x000000c0
        /*0208*/ 	.short	0x0100
        /*020a*/ 	.byte	0x04
	.zero		1


	//   ....[16]....
        /*020c*/ 	.word	0x00000730
        /*0210*/ 	.word	0x000000ff
        /*0214*/ 	.word	0x00000040
        /*0218*/ 	.short	0x0100
        /*021a*/ 	.byte	0x04
	.zero		1


	//   ....[17]....
        /*021c*/ 	.word	0x00000740
        /*0220*/ 	.word	0x000000ff
        /*0224*/ 	.word	0x000000c8
        /*0228*/ 	.short	0x0100
        /*022a*/ 	.byte	0x04
	.zero		1


	//   ....[18]....
        /*022c*/ 	.word	0x00000750
        /*0230*/ 	.word	0x000000ff
        /*0234*/ 	.word	0x00000048
        /*0238*/ 	.short	0x0100
        /*023a*/ 	.byte	0x04
	.zero		1


	//   ....[19]....
        /*023c*/ 	.word	0x00000760
        /*0240*/ 	.word	0x000000ff
        /*0244*/ 	.word	0x000000d0
        /*0248*/ 	.short	0x0100
        /*024a*/ 	.byte	0x04
	.zero		1


	//   ....[20]....
        /*024c*/ 	.word	0x00000770
        /*0250*/ 	.word	0x000000ff
        /*0254*/ 	.word	0x00000050
        /*0258*/ 	.short	0x0100
        /*025a*/ 	.byte	0x04
	.zero		1


	//   ....[21]....
        /*025c*/ 	.word	0x00000780
        /*0260*/ 	.word	0x000000ff
        /*0264*/ 	.word	0x000000d8
        /*0268*/ 	.short	0x0100
        /*026a*/ 	.byte	0x04
	.zero		1


	//   ....[22]....
        /*026c*/ 	.word	0x00000790
        /*0270*/ 	.word	0x000000ff
        /*0274*/ 	.word	0x00000058
        /*0278*/ 	.short	0x0100
        /*027a*/ 	.byte	0x04
	.zero		1


	//   ....[23]....
        /*027c*/ 	.word	0x000007a0
        /*0280*/ 	.word	0x000000ff
        /*0284*/ 	.word	0x000000e0
        /*0288*/ 	.short	0x0100
        /*028a*/ 	.byte	0x04
	.zero		1


	//   ....[24]....
        /*028c*/ 	.word	0x000007b0
        /*0290*/ 	.word	0x000000ff
        /*0294*/ 	.word	0x00000060
        /*0298*/ 	.short	0x0100
        /*029a*/ 	.byte	0x04
	.zero		1


	//   ....[25]....
        /*029c*/ 	.word	0x000007c0
        /*02a0*/ 	.word	0x000000ff
        /*02a4*/ 	.word	0x000000e8
        /*02a8*/ 	.short	0x0100
        /*02aa*/ 	.byte	0x04
	.zero		1


	//   ....[26]....
        /*02ac*/ 	.word	0x000007d0
        /*02b0*/ 	.word	0x000000ff
        /*02b4*/ 	.word	0x00000068
        /*02b8*/ 	.short	0x0100
        /*02ba*/ 	.byte	0x04
	.zero		1


	//   ....[27]....
        /*02bc*/ 	.word	0x000007e0
        /*02c0*/ 	.word	0x000000ff
        /*02c4*/ 	.word	0x000000f0
        /*02c8*/ 	.short	0x0100
        /*02ca*/ 	.byte	0x04
	.zero		1


	//   ....[28]....
        /*02cc*/ 	.word	0x000007f0
        /*02d0*/ 	.word	0x000000ff
        /*02d4*/ 	.word	0x00000070
        /*02d8*/ 	.short	0x0100
        /*02da*/ 	.byte	0x04
	.zero		1


	//   ....[29]....
        /*02dc*/ 	.word	0x00000800
        /*02e0*/ 	.word	0x000000ff
        /*02e4*/ 	.word	0x000000f8
        /*02e8*/ 	.short	0x0100
        /*02ea*/ 	.byte	0x04
	.zero		1


	//   ....[30]....
        /*02ec*/ 	.word	0x00000810
        /*02f0*/ 	.word	0x000000ff
        /*02f4*/ 	.word	0x00000078
        /*02f8*/ 	.short	0x0100
        /*02fa*/ 	.byte	0x04
	.zero		1


	//   ....[31]....
        /*02fc*/ 	.word	0x00000820
        /*0300*/ 	.word	0x000000ff
        /*0304*/ 	.word	0x00000100
        /*0308*/ 	.short	0x0100
        /*030a*/ 	.byte	0x04
	.zero		1


	//   ....[32]....
        /*030c*/ 	.word	0x00000830
        /*0310*/ 	.word	0x000000ff
        /*0314*/ 	.word	0x00000080
        /*0318*/ 	.short	0x0100
        /*031a*/ 	.byte	0x04
	.zero		1


	//   ....[33]....
        /*031c*/ 	.word	0x00000840
        /*0320*/ 	.word	0x000000ff
        /*0324*/ 	.word	0x00000108
        /*0328*/ 	.short	0x0100
        /*032a*/ 	.byte	0x04
	.zero		1


	//   ....[34]....
        /*032c*/ 	.word	0x00000980
        /*0330*/ 	.word	0x000000ff
        /*0334*/ 	.word	0x00000110
        /*0338*/ 	.short	0x0100
        /*033a*/ 	.byte	0x04
	.zero		1


	//   ....[35]....
        /*033c*/ 	.word	0x00000990
        /*0340*/ 	.word	0x000000ff
        /*0344*/ 	.word	0x00000130
        /*0348*/ 	.short	0x0100
        /*034a*/ 	.byte	0x04
	.zero		1


	//   ....[36]....
        /*034c*/ 	.word	0x000009a0
        /*0350*/ 	.word	0x000000ff
        /*0354*/ 	.word	0x00000118
        /*0358*/ 	.short	0x0100
        /*035a*/ 	.byte	0x04
	.zero		1


	//   ....[37]....
        /*035c*/ 	.word	0x000009b0
        /*0360*/ 	.word	0x000000ff
        /*0364*/ 	.word	0x00000138
        /*0368*/ 	.short	0x0100
        /*036a*/ 	.byte	0x04
	.zero		1


	//   ....[38]....
        /*036c*/ 	.word	0x000009c0
        /*0370*/ 	.word	0x000000ff
        /*0374*/ 	.word	0x00000120
        /*0378*/ 	.short	0x0100
        /*037a*/ 	.byte	0x04
	.zero		1


	//   ....[39]....
        /*037c*/ 	.word	0x000009d0
        /*0380*/ 	.word	0x000000ff
        /*0384*/ 	.word	0x00000140
        /*0388*/ 	.short	0x0100
        /*038a*/ 	.byte	0x04
	.zero		1


	//   ....[40]....
        /*038c*/ 	.word	0x000009e0
        /*0390*/ 	.word	0x000000ff
        /*0394*/ 	.word	0x00000128
        /*0398*/ 	.short	0x0100
        /*039a*/ 	.byte	0x04
	.zero		1


	//   ....[41]....
        /*039c*/ 	.word	0x000009f0
        /*03a0*/ 	.word	0x000000ff
        /*03a4*/ 	.word	0x00000148
        /*03a8*/ 	.short	0x0100
        /*03aa*/ 	.byte	0x04
	.zero		1


	//   ....[42]....
        /*03ac*/ 	.word	0x00000ae0
        /*03b0*/ 	.word	0x000000ff
        /*03b4*/ 	.word	0x00000150
        /*03b8*/ 	.short	0x0100
        /*03ba*/ 	.byte	0x06
	.zero		1


	//   ....[43]....
        /*03bc*/ 	.word	0x00000af0
        /*03c0*/ 	.word	0x000000ff
        /*03c4*/ 	.word	0x00000158
        /*03c8*/ 	.short	0x0100
        /*03ca*/ 	.byte	0x06
	.zero		1


	//   ....[44]....
        /*03cc*/ 	.word	0x00000c30
        /*03d0*/ 	.word	0x000000ff
        /*03d4*/ 	.word	0x00000160
        /*03d8*/ 	.short	0x0100
        /*03da*/ 	.byte	0x06
	.zero		1


	//   ....[45]....
        /*03dc*/ 	.word	0x00000c40
        /*03e0*/ 	.word	0x000000ff
        /*03e4*/ 	.word	0x00000170
        /*03e8*/ 	.short	0x0100
        /*03ea*/ 	.byte	0x06
	.zero		1


	//   ....[46]....
        /*03ec*/ 	.word	0x00000c50
        /*03f0*/ 	.word	0x000000ff
        /*03f4*/ 	.word	0x00000168
        /*03f8*/ 	.short	0x0100
        /*03fa*/ 	.byte	0x06
	.zero		1


	//   ....[47]....
        /*03fc*/ 	.word	0x00000c60
        /*0400*/ 	.word	0x000000ff
        /*0404*/ 	.word	0x00000178
        /*0408*/ 	.short	0x0100
        /*040a*/ 	.byte	0x06
	.zero		1


	//   ....[48]....
        /*040c*/ 	.word	0x00000d90
        /*0410*/ 	.word	0x000000ff
        /*0414*/ 	.word	0x00000180
        /*0418*/ 	.short	0x0100
        /*041a*/ 	.byte	0x04
	.zero		1


	//   ....[49]....
        /*041c*/ 	.word	0x00000da0
        /*0420*/ 	.word	0x000000ff
        /*0424*/ 	.word	0x000001a0
        /*0428*/ 	.short	0x0100
        /*042a*/ 	.byte	0x04
	.zero		1


	//   ....[50]....
        /*042c*/ 	.word	0x00000db0
        /*0430*/ 	.word	0x000000ff
        /*0434*/ 	.word	0x00000188
        /*0438*/ 	.short	0x0100
        /*043a*/ 	.byte	0x04
	.zero		1


	//   ....[51]....
        /*043c*/ 	.word	0x00000dc0
        /*0440*/ 	.word	0x000000ff
        /*0444*/ 	.word	0x000001a8
        /*0448*/ 	.short	0x0100
        /*044a*/ 	.byte	0x04
	.zero		1


	//   ....[52]....
        /*044c*/ 	.word	0x00000dd0
        /*0450*/ 	.word	0x000000ff
        /*0454*/ 	.word	0x00000190
        /*0458*/ 	.short	0x0100
        /*045a*/ 	.byte	0x04
	.zero		1


	//   ....[53]....
        /*045c*/ 	.word	0x00000de0
        /*0460*/ 	.word	0x000000ff
        /*0464*/ 	.word	0x000001b0
        /*0468*/ 	.short	0x0100
        /*046a*/ 	.byte	0x04
	.zero		1


	//   ....[54]....
        /*046c*/ 	.word	0x00000df0
        /*0470*/ 	.word	0x000000ff
        /*0474*/ 	.word	0x00000198
        /*0478*/ 	.short	0x0100
        /*047a*/ 	.byte	0x04
	.zero		1


	//   ....[55]....
        /*047c*/ 	.word	0x00000e00
        /*0480*/ 	.word	0x000000ff
        /*0484*/ 	.word	0x000001b8
        /*0488*/ 	.short	0x0100
        /*048a*/ 	.byte	0x04
	.zero		1


	//   ....[56]....
        /*048c*/ 	.word	0x00000ef0
        /*0490*/ 	.word	0x000000ff
        /*0494*/ 	.word	0x000001c0
        /*0498*/ 	.short	0x0100
        /*049a*/ 	.byte	0x04
	.zero		1


	//   ....[57]....
        /*049c*/ 	.word	0x00000f00
        /*04a0*/ 	.word	0x000000ff
        /*04a4*/ 	.word	0x000001d0
        /*04a8*/ 	.short	0x0100
        /*04aa*/ 	.byte	0x04
	.zero		1


	//   ....[58]....
        /*04ac*/ 	.word	0x00000f10
        /*04b0*/ 	.word	0x000000ff
        /*04b4*/ 	.word	0x000001c8
        /*04b8*/ 	.short	0x0100
        /*04ba*/ 	.byte	0x04
	.zero		1


	//   ....[59]....
        /*04bc*/ 	.word	0x00000f20
        /*04c0*/ 	.word	0x000000ff
        /*04c4*/ 	.word	0x000001d8
        /*04c8*/ 	.short	0x0100
        /*04ca*/ 	.byte	0x04
	.zero		1


	//   ....[60]....
        /*04cc*/ 	.word	0x00001c10
        /*04d0*/ 	.word	0x00000000
        /*04d4*/ 	.word	0x000001d0
        /*04d8*/ 	.short	0x010a
        /*04da*/ 	.byte	0xff
	.zero		1


	//   ....[61]....
        /*04dc*/ 	.word	0x00001c40
        /*04e0*/ 	.word	0x00000000
        /*04e4*/ 	.word	0x000001c0
        /*04e8*/ 	.short	0x0101
        /*04ea*/ 	.byte	0xff
	.zero		1


	//   ....[62]....
        /*04ec*/ 	.word	0x00001cf0
        /*04f0*/ 	.word	0x000000ff
        /*04f4*/ 	.word	0x00000088
        /*04f8*/ 	.short	0x010a
        /*04fa*/ 	.byte	0x04
	.zero		1


	//   ....[63]....
        /*04fc*/ 	.word	0x00001d80
        /*0500*/ 	.word	0x000000ff
        /*0504*/ 	.word	0x00000088
        /*0508*/ 	.short	0x010a
        /*050a*/ 	.byte	0x21
	.zero		1


	//   ....[64]....
        /*050c*/ 	.word	0x00001f10
        /*0510*/ 	.word	0x000000ff
        /*0514*/ 	.word	0x00000088
        /*0518*/ 	.short	0x010a
        /*051a*/ 	.byte	0x05
	.zero		1


	//   ....[65]....
        /*051c*/ 	.word	0x00002060
        /*0520*/ 	.word	0x000000ff
        /*0524*/ 	.word	0x00000158
        /*0528*/ 	.short	0x0101
        /*052a*/ 	.byte	0x15
	.zero		1


	//   ....[66]....
        /*052c*/ 	.word	0x00002080
        /*0530*/ 	.word	0x000000ff
        /*0534*/ 	.word	0x00000088
        /*0538*/ 	.short	0x010a
        /*053a*/ 	.byte	0x04
	.zero		1


	//   ....[67]....
        /*053c*/ 	.word	0x00002100
        /*0540*/ 	.word	0x000000ff
        /*0544*/ 	.word	0x00000088
        /*0548*/ 	.short	0x010a
        /*054a*/ 	.byte	0x11
	.zero		1


	//   ....[68]....
        /*054c*/ 	.word	0x00002290
        /*0550*/ 	.word	0x000000ff
        /*0554*/ 	.word	0x00000088
        /*0558*/ 	.short	0x010a
        /*055a*/ 	.byte	0x05
	.zero		1


	//   ....[69]....
        /*055c*/ 	.word	0x000023d0
        /*0560*/ 	.word	0x00000003
        /*0564*/ 	.word	0x00000160
        /*0568*/ 	.short	0x010a
        /*056a*/ 	.byte	0xff
	.zero		1


	//   ....[70]....
        /*056c*/ 	.word	0x00002520
        /*0570*/ 	.word	0x00000000
        /*0574*/ 	.word	0x00000000
        /*0578*/ 	.short	0x0101
        /*057a*/ 	.byte	0xff
	.zero		1


	//   ....[71]....
        /*057c*/ 	.word	0x00002ae0
        /*0580*/ 	.word	0x000000ff
        /*0584*/ 	.word	0x00000000
        /*0588*/ 	.short	0x010a
        /*058a*/ 	.byte	0x04
	.zero		1


	//   ....[72]....
        /*058c*/ 	.word	0x00002b70
        /*0590*/ 	.word	0x000000ff
        /*0594*/ 	.word	0x00000000
        /*0598*/ 	.short	0x010a
        /*059a*/ 	.byte	0x05
	.zero		1


	//   ....[73]....
        /*059c*/ 	.word	0x00002c00
        /*05a0*/ 	.word	0x000000ff
        /*05a4*/ 	.word	0x00000000
        /*05a8*/ 	.short	0x010a
        /*05aa*/ 	.byte	0x05
	.zero		1


	//   ....[74]....
        /*05ac*/ 	.word	0x00002c90
        /*05b0*/ 	.word	0x000000ff
        /*05b4*/ 	.word	0x00000000
        /*05b8*/ 	.short	0x010a
        /*05ba*/ 	.byte	0x05
	.zero		1


	//   ....[75]....
        /*05bc*/ 	.word	0x00002d20
        /*05c0*/ 	.word	0x000000ff
        /*05c4*/ 	.word	0x00000000
        /*05c8*/ 	.short	0x010a
        /*05ca*/ 	.byte	0x05
	.zero		1


	//   ....[76]....
        /*05cc*/ 	.word	0x00002db0
        /*05d0*/ 	.word	0x000000ff
        /*05d4*/ 	.word	0x00000000
        /*05d8*/ 	.short	0x010a
        /*05da*/ 	.byte	0x05
	.zero		1


	//   ....[77]....
        /*05dc*/ 	.word	0x00002e40
        /*05e0*/ 	.word	0x000000ff
        /*05e4*/ 	.word	0x00000000
        /*05e8*/ 	.short	0x010a
        /*05ea*/ 	.byte	0x05
	.zero		1


	//   ....[78]....
        /*05ec*/ 	.word	0x00002ed0
        /*05f0*/ 	.word	0x000000ff
        /*05f4*/ 	.word	0x00000000
        /*05f8*/ 	.short	0x010a
        /*05fa*/ 	.byte	0x05
	.zero		1


	//   ....[79]....
        /*05fc*/ 	.word	0x00002f60
        /*0600*/ 	.word	0x000000ff
        /*0604*/ 	.word	0x00000000
        /*0608*/ 	.short	0x010a
        /*060a*/ 	.byte	0x05
	.zero		1


	//   ....[80]....
        /*060c*/ 	.word	0x00002ff0
        /*0610*/ 	.word	0x000000ff
        /*0614*/ 	.word	0x00000000
        /*0618*/ 	.short	0x010a
        /*061a*/ 	.byte	0x05
	.zero		1


	//   ....[81]....
        /*061c*/ 	.word	0x00003080
        /*0620*/ 	.word	0x000000ff
        /*0624*/ 	.word	0x00000000
        /*0628*/ 	.short	0x010a
        /*062a*/ 	.byte	0x05
	.zero		1


	//   ....[82]....
        /*062c*/ 	.word	0x00003110
        /*0630*/ 	.word	0x000000ff
        /*0634*/ 	.word	0x00000000
        /*0638*/ 	.short	0x010a
        /*063a*/ 	.byte	0x05
	.zero		1


	//   ....[83]....
        /*063c*/ 	.word	0x000031a0
        /*0640*/ 	.word	0x000000ff
        /*0644*/ 	.word	0x00000000
        /*0648*/ 	.short	0x010a
        /*064a*/ 	.byte	0x05
	.zero		1


	//   ....[84]....
        /*064c*/ 	.word	0x00003230
        /*0650*/ 	.word	0x000000ff
        /*0654*/ 	.word	0x00000000
        /*0658*/ 	.short	0x010a
        /*065a*/ 	.byte	0x05
	.zero		1


	//   ....[85]....
        /*065c*/ 	.word	0x000032c0
        /*0660*/ 	.word	0x000000ff
        /*0664*/ 	.word	0x00000000
        /*0668*/ 	.short	0x010a
        /*066a*/ 	.byte	0x05
	.zero		1


	//   ....[86]....
        /*066c*/ 	.word	0x00003350
        /*0670*/ 	.word	0x000000ff
        /*0674*/ 	.word	0x00000000
        /*0678*/ 	.short	0x010a
        /*067a*/ 	.byte	0x05
	.zero		1


	//   ....[87]....
        /*067c*/ 	.word	0x000033f0
        /*0680*/ 	.word	0x00000000
        /*0684*/ 	.word	0x00000000
        /*0688*/ 	.short	0x010a
        /*068a*/ 	.byte	0xff
	.zero		1


	//   ....[88]....
        /*068c*/ 	.word	0x00003530
        /*0690*/ 	.word	0x00000002
        /*0694*/ 	.word	0x000001c0
        /*0698*/ 	.short	0x010a
        /*069a*/ 	.byte	0xff
	.zero		1


	//   ....[89]....
        /*069c*/ 	.word	0x000035a0
        /*06a0*/ 	.word	0x00000002
        /*06a4*/ 	.word	0x00000000
        /*06a8*/ 	.short	0x0101
        /*06aa*/ 	.byte	0xff
	.zero		1


	//   ....[90]....
        /*06ac*/ 	.word	0x000035c0
        /*06b0*/ 	.word	0x000000ff
        /*06b4*/ 	.word	0x00000170
        /*06b8*/ 	.short	0x010a
        /*06ba*/ 	.byte	0x04
	.zero		1


	//   ....[91]....
        /*06bc*/ 	.word	0x000036e0
        /*06c0*/ 	.word	0x00000002
        /*06c4*/ 	.word	0x00000160
        /*06c8*/ 	.short	0x010a
        /*06ca*/ 	.byte	0xff
	.zero		1


	//   ....[92]....
        /*06cc*/ 	.word	0x000037e0
        /*06d0*/ 	.word	0x00000002
        /*06d4*/ 	.word	0x00000000
        /*06d8*/ 	.short	0x0101
        /*06da*/ 	.byte	0xff
	.zero		1


	//   ....[93]....
        /*06dc*/ 	.word	0x00003870
        /*06e0*/ 	.word	0x000000ff
        /*06e4*/ 	.word	0x00000170
        /*06e8*/ 	.short	0x0106
        /*06ea*/ 	.byte	0x04
	.zero		1


	//   ....[94]....
        /*06ec*/ 	.word	0x00003890
        /*06f0*/ 	.word	0x000000ff
        /*06f4*/ 	.word	0x00000170
        /*06f8*/ 	.short	0x010a
        /*06fa*/ 	.byte	0x04
	.zero		1


	//   ....[95]....
        /*06fc*/ 	.word	0x00003920
        /*0700*/ 	.word	0x000000ff
        /*0704*/ 	.word	0x00000170
        /*0708*/ 	.short	0x0106
        /*070a*/ 	.byte	0x07
	.zero		1


	//   ....[96]....
        /*070c*/ 	.word	0x00003960
        /*0710*/ 	.word	0x00000000
        /*0714*/ 	.word	0x00000170
        /*0718*/ 	.short	0x010a
        /*071a*/ 	.byte	0xff
	.zero		1


	//   ....[97]....
        /*071c*/ 	.word	0x00003e80
        /*0720*/ 	.word	0x00000000
        /*0724*/ 	.word	0x00000160
        /*0728*/ 	.short	0x010a
        /*072a*/ 	.byte	0xff
	.zero		1


	//   ....[98]....
        /*072c*/ 	.word	0x00003f80
        /*0730*/ 	.word	0x00000003
        /*0734*/ 	.word	0x00000000
        /*0738*/ 	.short	0x0101
        /*073a*/ 	.byte	0xff
	.zero		1


	//   ....[99]....
        /*073c*/ 	.word	0x00003f90
        /*0740*/ 	.word	0x000000ff
        /*0744*/ 	.word	0x00000000
        /*0748*/ 	.short	0x010a
        /*074a*/ 	.byte	0x04
	.zero		1


	//   ....[100]....
        /*074c*/ 	.word	0x00004010
        /*0750*/ 	.word	0x000000ff
        /*0754*/ 	.word	0x000001a0
        /*0758*/ 	.short	0x010a
        /*075a*/ 	.byte	0x17
	.zero		1


	//   ....[101]....
        /*075c*/ 	.word	0x000040f0
        /*0760*/ 	.word	0x000000ff
        /*0764*/ 	.word	0x00000000
        /*0768*/ 	.short	0x010a
        /*076a*/ 	.byte	0x05
	.zero		1


	//   ....[102]....
        /*076c*/ 	.word	0x00004230
        /*0770*/ 	.word	0x000000ff
        /*0774*/ 	.word	0x00000000
        /*0778*/ 	.short	0x010a
        /*077a*/ 	.byte	0x04
	.zero		1


	//   ....[103]....
        /*077c*/ 	.word	0x00004420
        /*0780*/ 	.word	0x000000ff
        /*0784*/ 	.word	0x00000000
        /*0788*/ 	.short	0x010a
        /*078a*/ 	.byte	0x04
	.zero		1


	//   ....[104]....
        /*078c*/ 	.word	0x000044b0
        /*0790*/ 	.word	0x000000ff
        /*0794*/ 	.word	0x00000000
        /*0798*/ 	.short	0x010a
        /*079a*/ 	.byte	0x05
	.zero		1


	//   ....[105]....
        /*079c*/ 	.word	0x00004540
        /*07a0*/ 	.word	0x000000ff
        /*07a4*/ 	.word	0x00000000
        /*07a8*/ 	.short	0x010a
        /*07aa*/ 	.byte	0x05
	.zero		1


	//   ....[106]....
        /*07ac*/ 	.word	0x000045d0
        /*07b0*/ 	.word	0x000000ff
        /*07b4*/ 	.word	0x00000000
        /*07b8*/ 	.short	0x010a
        /*07ba*/ 	.byte	0x04
	.zero		1


	//   ....[107]....
        /*07bc*/ 	.word	0x00004ae0
        /*07c0*/ 	.word	0x0000000c
        /*07c4*/ 	.word	0x00000160
        /*07c8*/ 	.short	0x010a
        /*07ca*/ 	.byte	0xff
	.zero		1


	//   ....[108]....
        /*07cc*/ 	.word	0x00004c50
        /*07d0*/ 	.word	0x00000000
        /*07d4*/ 	.word	0x00000000
        /*07d8*/ 	.short	0x0101
        /*07da*/ 	.byte	0xff
	.zero		1


	//   ....[109]....
        /*07dc*/ 	.word	0x000050e0
        /*07e0*/ 	.word	0x000000ff
        /*07e4*/ 	.word	0x00000158
        /*07e8*/ 	.short	0x010a
        /*07ea*/ 	.byte	0x15
	.zero		1


	//   ....[110]....
        /*07ec*/ 	.word	0x00005260
        /*07f0*/ 	.word	0x000000ff
        /*07f4*/ 	.word	0x00000130
        /*07f8*/ 	.short	0x010a
        /*07fa*/ 	.byte	0x15
	.zero		1


	//   ....[111]....
        /*07fc*/ 	.word	0x000053d0
        /*0800*/ 	.word	0x000000ff
        /*0804*/ 	.word	0x00000110
        /*0808*/ 	.short	0x010b
        /*080a*/ 	.byte	0x15
	.zero		1


	//   ....[112]....
        /*080c*/ 	.word	0x000053e0
        /*0810*/ 	.word	0x000000ff
        /*0814*/ 	.word	0x00000000
        /*0818*/ 	.short	0x0101
        /*081a*/ 	.byte	0x28
	.zero		1


	//   ....[113]....
        /*081c*/ 	.word	0x000053f0
        /*0820*/ 	.word	0x000000ff
        /*0824*/ 	.word	0x00000138
        /*0828*/ 	.short	0x010a
        /*082a*/ 	.byte	0x15
	.zero		1


	//   ....[114]....
        /*082c*/ 	.word	0x00005540
        /*0830*/ 	.word	0x000000ff
        /*0834*/ 	.word	0x00000118
        /*0838*/ 	.short	0x010b
        /*083a*/ 	.byte	0x15
	.zero		1


	//   ....[115]....
        /*083c*/ 	.word	0x00005550
        /*0840*/ 	.word	0x000000ff
        /*0844*/ 	.word	0x00000000
        /*0848*/ 	.short	0x0101
        /*084a*/ 	.byte	0x27
	.zero		1


	//   ....[116]....
        /*084c*/ 	.word	0x00005560
        /*0850*/ 	.word	0x000000ff
        /*0854*/ 	.word	0x00000140
        /*0858*/ 	.short	0x010a
        /*085a*/ 	.byte	0x15
	.zero		1


	//   ....[117]....
        /*085c*/ 	.word	0x000056a0
        /*0860*/ 	.word	0x000000ff
        /*0864*/ 	.word	0x00000120
        /*0868*/ 	.short	0x010b
        /*086a*/ 	.byte	0x15
	.zero		1


	//   ....[118]....
        /*086c*/ 	.word	0x000056b0
        /*0870*/ 	.word	0x000000ff
        /*0874*/ 	.word	0x00000000
        /*0878*/ 	.short	0x0101
        /*087a*/ 	.byte	0x26
	.zero		1


	//   ....[119]....
        /*087c*/ 	.word	0x000056c0
        /*0880*/ 	.word	0x000000ff
        /*0884*/ 	.word	0x00000148
        /*0888*/ 	.short	0x010a
        /*088a*/ 	.byte	0x15
	.zero		1


	//   ....[120]....
        /*088c*/ 	.word	0x000058c0
        /*0890*/ 	.word	0x000000ff
        /*0894*/ 	.word	0x00000128
        /*0898*/ 	.short	0x010b
        /*089a*/ 	.byte	0x15
	.zero		1


	//   ....[121]....
        /*089c*/ 	.word	0x000058d0
        /*08a0*/ 	.word	0x000000ff
        /*08a4*/ 	.word	0x00000000
        /*08a8*/ 	.short	0x0101
        /*08aa*/ 	.byte	0x25
	.zero		1


	//   ....[122]....
        /*08ac*/ 	.word	0x00005900
        /*08b0*/ 	.word	0x000000ff
        /*08b4*/ 	.word	0x00000130
        /*08b8*/ 	.short	0x010a
        /*08ba*/ 	.byte	0x15
	.zero		1


	//   ....[123]....
        /*08bc*/ 	.word	0x00005920
        /*08c0*/ 	.word	0x000000ff
        /*08c4*/ 	.word	0x00000138
        /*08c8*/ 	.short	0x010a
        /*08ca*/ 	.byte	0x15
	.zero		1


	//   ....[124]....
        /*08cc*/ 	.word	0x00005940
        /*08d0*/ 	.word	0x000000ff
        /*08d4*/ 	.word	0x00000140
        /*08d8*/ 	.short	0x010a
        /*08da*/ 	.byte	0x15
	.zero		1


	//   ....[125]....
        /*08dc*/ 	.word	0x00005980
        /*08e0*/ 	.word	0x00000000
        /*08e4*/ 	.word	0x00000148
        /*08e8*/ 	.short	0x010a
        /*08ea*/ 	.byte	0xff
	.zero		1


	//   ....[126]....
        /*08ec*/ 	.word	0x00005cc0
        /*08f0*/ 	.word	0x00000003
        /*08f4*/ 	.word	0x00000160
        /*08f8*/ 	.short	0x010a
        /*08fa*/ 	.byte	0xff
	.zero		1


	//   ....[127]....
        /*08fc*/ 	.word	0x00005e40
        /*0900*/ 	.word	0x00000000
        /*0904*/ 	.word	0x00000000
        /*0908*/ 	.short	0x0101
        /*090a*/ 	.byte	0xff
	.zero		1


	//   ....[128]....
        /*090c*/ 	.word	0x00006960
        /*0910*/ 	.word	0x000000ff
        /*0914*/ 	.word	0x00000110
        /*0918*/ 	.short	0x010a
        /*091a*/ 	.byte	0x2c
	.zero		1


	//   ....[129]....
        /*091c*/ 	.word	0x000069a0
        /*0920*/ 	.word	0x0000001a
        /*0924*/ 	.word	0x00000180
        /*0928*/ 	.short	0x010a
        /*092a*/ 	.byte	0xff
	.zero		1


	//   ....[130]....
        /*092c*/ 	.word	0x00006ab0
        /*0930*/ 	.word	0x000000ff
        /*0934*/ 	.word	0x00000110
        /*0938*/ 	.short	0x010a
        /*093a*/ 	.byte	0x2c
	.zero		1


	//   ....[131]....
        /*093c*/ 	.word	0x00006b90
        /*0940*/ 	.word	0x0000001a
        /*0944*/ 	.word	0x00000180
        /*0948*/ 	.short	0x010a
        /*094a*/ 	.byte	0xff
	.zero		1


	//   ....[132]....
        /*094c*/ 	.word	0x000072c0
        /*0950*/ 	.word	0x00000000
        /*0954*/ 	.word	0x00000000
        /*0958*/ 	.short	0x0101
        /*095a*/ 	.byte	0xff
	.zero		1


	//   ....[133]....
        /*095c*/ 	.word	0x000072d0
        /*0960*/ 	.word	0x00000004
        /*0964*/ 	.word	0x00000110
        /*0968*/ 	.short	0x010a
        /*096a*/ 	.byte	0xff
	.zero		1


	//   ....[134]....
        /*096c*/ 	.word	0x00007390
        /*0970*/ 	.word	0x00000004
        /*0974*/ 	.word	0x00000110
        /*0978*/ 	.short	0x010a
        /*097a*/ 	.byte	0xff
	.zero		1


	//   ....[135]....
        /*097c*/ 	.word	0x00007b50
        /*0980*/ 	.word	0x00000000
        /*0984*/ 	.word	0x00000000
        /*0988*/ 	.short	0x0101
        /*098a*/ 	.byte	0xff
	.zero		1


	//   ....[136]....
        /*098c*/ 	.word	0x00007b70
        /*0990*/ 	.word	0x00000002
        /*0994*/ 	.word	0x00000110
        /*0998*/ 	.short	0x010a
        /*099a*/ 	.byte	0xff
	.zero		1


	//   ....[137]....
        /*099c*/ 	.word	0x00007c20
        /*09a0*/ 	.word	0x00000002
        /*09a4*/ 	.word	0x00000110
        /*09a8*/ 	.short	0x010a
        /*09aa*/ 	.byte	0xff
	.zero		1


	//   ....[138]....
        /*09ac*/ 	.word	0x000083d0
        /*09b0*/ 	.word	0x00000000
        /*09b4*/ 	.word	0x00000000
        /*09b8*/ 	.short	0x0101
        /*09ba*/ 	.byte	0xff
	.zero		1


	//   ....[139]....
        /*09bc*/ 	.word	0x000083f0
        /*09c0*/ 	.word	0x00000003
        /*09c4*/ 	.word	0x00000110
        /*09c8*/ 	.short	0x010a
        /*09ca*/ 	.byte	0xff
	.zero		1


	//   ....[140]....
        /*09cc*/ 	.word	0x000084a0
        /*09d0*/ 	.word	0x00000003
        /*09d4*/ 	.word	0x00000110
        /*09d8*/ 	.short	0x010a
        /*09da*/ 	.byte	0xff
	.zero		1


	//   ....[141]....
        /*09dc*/ 	.word	0x000088b0
        /*09e0*/ 	.word	0x000000ff
        /*09e4*/ 	.word	0x00000000
        /*09e8*/ 	.short	0x0101
        /*09ea*/ 	.byte	0x04
	.zero		1


	//   ....[142]....
        /*09ec*/ 	.word	0x00008cc0
        /*09f0*/ 	.word	0x00000000
        /*09f4*/ 	.word	0x00000000
        /*09f8*/ 	.short	0x0101
        /*09fa*/ 	.byte	0xff
	.zero		1


	//   ....[143]....
        /*09fc*/ 	.word	0x00008f70
        /*0a00*/ 	.word	0x000000ff
        /*0a04*/ 	.word	0x00000000
        /*0a08*/ 	.short	0x0101
        /*0a0a*/ 	.byte	0x04
	.zero		1


	//   ....[144]....
        /*0a0c*/ 	.word	0x00008f90
        /*0a10*/ 	.word	0x00000000
        /*0a14*/ 	.word	0x000001d0
        /*0a18*/ 	.short	0x010a
        /*0a1a*/ 	.byte	0xff
	.zero		1


	//   ....[145]....
        /*0a1c*/ 	.word	0x00008ff0
        /*0a20*/ 	.word	0x00000000
        /*0a24*/ 	.word	0x00000088
        /*0a28*/ 	.short	0x010a
        /*0a2a*/ 	.byte	0xff
	.zero		1


	//   ....[146]....
        /*0a2c*/ 	.word	0x00009050
        /*0a30*/ 	.word	0x00000000
        /*0a34*/ 	.word	0x00000088
        /*0a38*/ 	.short	0x010a
        /*0a3a*/ 	.byte	0xff
	.zero		1


	//   ....[147]....
        /*0a3c*/ 	.word	0x000090a0
        /*0a40*/ 	.word	0x00000003
        /*0a44*/ 	.word	0x00000160
        /*0a48*/ 	.short	0x010a
        /*0a4a*/ 	.byte	0xff
	.zero		1


	//   ....[148]....
        /*0a4c*/ 	.word	0x00009100
        /*0a50*/ 	.word	0x00000000
        /*0a54*/ 	.word	0x00000000
        /*0a58*/ 	.short	0x010a
        /*0a5a*/ 	.byte	0xff
	.zero		1


	//   ....[149]....
        /*0a5c*/ 	.word	0x00009160
        /*0a60*/ 	.word	0x00000000
        /*0a64*/ 	.word	0x00000000
        /*0a68*/ 	.short	0x010a
        /*0a6a*/ 	.byte	0xff
	.zero		1


	//   ....[150]....
        /*0a6c*/ 	.word	0x000091c0
        /*0a70*/ 	.word	0x00000000
        /*0a74*/ 	.word	0x00000000
        /*0a78*/ 	.short	0x010a
        /*0a7a*/ 	.byte	0xff
	.zero		1


	//   ....[151]....
        /*0a7c*/ 	.word	0x00009220
        /*0a80*/ 	.word	0x00000000
        /*0a84*/ 	.word	0x00000000
        /*0a88*/ 	.short	0x010a
        /*0a8a*/ 	.byte	0xff
	.zero		1


	//   ....[152]....
        /*0a8c*/ 	.word	0x00009280
        /*0a90*/ 	.word	0x00000000
        /*0a94*/ 	.word	0x00000000
        /*0a98*/ 	.short	0x010a
        /*0a9a*/ 	.byte	0xff
	.zero		1


	//   ....[153]....
        /*0a9c*/ 	.word	0x000092e0
        /*0aa0*/ 	.word	0x00000000
        /*0aa4*/ 	.word	0x00000000
        /*0aa8*/ 	.short	0x010a
        /*0aaa*/ 	.byte	0xff
	.zero		1


	//   ....[154]....
        /*0aac*/ 	.word	0x00009340
        /*0ab0*/ 	.word	0x00000000
        /*0ab4*/ 	.word	0x00000000
        /*0ab8*/ 	.short	0x010a
        /*0aba*/ 	.byte	0xff
	.zero		1


	//   ....[155]....
        /*0abc*/ 	.word	0x000093a0
        /*0ac0*/ 	.word	0x00000000
        /*0ac4*/ 	.word	0x00000000
        /*0ac8*/ 	.short	0x010a
        /*0aca*/ 	.byte	0xff
	.zero		1


	//   ....[156]....
        /*0acc*/ 	.word	0x00009400
        /*0ad0*/ 	.word	0x00000000
        /*0ad4*/ 	.word	0x00000000
        /*0ad8*/ 	.short	0x010a
        /*0ada*/ 	.byte	0xff
	.zero		1


	//   ....[157]....
        /*0adc*/ 	.word	0x00009460
        /*0ae0*/ 	.word	0x00000000
        /*0ae4*/ 	.word	0x00000000
        /*0ae8*/ 	.short	0x010a
        /*0aea*/ 	.byte	0xff
	.zero		1


	//   ....[158]....
        /*0aec*/ 	.word	0x000094c0
        /*0af0*/ 	.word	0x00000000
        /*0af4*/ 	.word	0x00000000
        /*0af8*/ 	.short	0x010a
        /*0afa*/ 	.byte	0xff
	.zero		1


	//   ....[159]....
        /*0afc*/ 	.word	0x00009520
        /*0b00*/ 	.word	0x00000000
        /*0b04*/ 	.word	0x00000000
        /*0b08*/ 	.short	0x010a
        /*0b0a*/ 	.byte	0xff
	.zero		1


	//   ....[160]....
        /*0b0c*/ 	.word	0x00009580
        /*0b10*/ 	.word	0x00000000
        /*0b14*/ 	.word	0x00000000
        /*0b18*/ 	.short	0x010a
        /*0b1a*/ 	.byte	0xff
	.zero		1


	//   ....[161]....
        /*0b1c*/ 	.word	0x000095e0
        /*0b20*/ 	.word	0x00000000
        /*0b24*/ 	.word	0x00000000
        /*0b28*/ 	.short	0x010a
        /*0b2a*/ 	.byte	0xff
	.zero		1


	//   ....[162]....
        /*0b2c*/ 	.word	0x00009640
        /*0b30*/ 	.word	0x00000000
        /*0b34*/ 	.word	0x00000000
        /*0b38*/ 	.short	0x010a
        /*0b3a*/ 	.byte	0xff
	.zero		1


	//   ....[163]....
        /*0b3c*/ 	.word	0x000096a0
        /*0b40*/ 	.word	0x00000000
        /*0b44*/ 	.word	0x00000000
        /*0b48*/ 	.short	0x010a
        /*0b4a*/ 	.byte	0xff
	.zero		1


	//   ....[164]....
        /*0b4c*/ 	.word	0x000096f0
        /*0b50*/ 	.word	0x00000002
        /*0b54*/ 	.word	0x000001c0
        /*0b58*/ 	.short	0x010a
        /*0b5a*/ 	.byte	0xff
	.zero		1


	//   ....[165]....
        /*0b5c*/ 	.word	0x00009750
        /*0b60*/ 	.word	0x00000002
        /*0b64*/ 	.word	0x00000170
        /*0b68*/ 	.short	0x010a
        /*0b6a*/ 	.byte	0xff
	.zero		1


	//   ....[166]....
        /*0b6c*/ 	.word	0x000097a0
        /*0b70*/ 	.word	0x00000002
        /*0b74*/ 	.word	0x00000160
        /*0b78*/ 	.short	0x010a
        /*0b7a*/ 	.byte	0xff
	.zero		1


	//   ....[167]....
        /*0b7c*/ 	.word	0x00009800
        /*0b80*/ 	.word	0x00000000
        /*0b84*/ 	.word	0x00000170
        /*0b88*/ 	.short	0x010a
        /*0b8a*/ 	.byte	0xff
	.zero		1


	//   ....[168]....
        /*0b8c*/ 	.word	0x00009850
        /*0b90*/ 	.word	0x00000000
        /*0b94*/ 	.word	0x00000160
        /*0b98*/ 	.short	0x010a
        /*0b9a*/ 	.byte	0xff
	.zero		1


	//   ....[169]....
        /*0b9c*/ 	.word	0x000098b0
        /*0ba0*/ 	.word	0x00000002
        /*0ba4*/ 	.word	0x000001a0
        /*0ba8*/ 	.short	0x010a
        /*0baa*/ 	.byte	0xff
	.zero		1


	//   ....[170]....
        /*0bac*/ 	.word	0x00009910
        /*0bb0*/ 	.word	0x00000000
        /*0bb4*/ 	.word	0x00000000
        /*0bb8*/ 	.short	0x010a
        /*0bba*/ 	.byte	0xff
	.zero		1


	//   ....[171]....
        /*0bbc*/ 	.word	0x00009970
        /*0bc0*/ 	.word	0x00000000
        /*0bc4*/ 	.word	0x00000000
        /*0bc8*/ 	.short	0x010a
        /*0bca*/ 	.byte	0xff
	.zero		1


	//   ....[172]....
        /*0bcc*/ 	.word	0x000099d0
        /*0bd0*/ 	.word	0x00000000
        /*0bd4*/ 	.word	0x00000000
        /*0bd8*/ 	.short	0x010a
        /*0bda*/ 	.byte	0xff
	.zero		1


	//   ....[173]....
        /*0bdc*/ 	.word	0x00009a30
        /*0be0*/ 	.word	0x00000000
        /*0be4*/ 	.word	0x00000000
        /*0be8*/ 	.short	0x010a
        /*0bea*/ 	.byte	0xff
	.zero		1


	//   ....[174]....
        /*0bec*/ 	.word	0x00009a90
        /*0bf0*/ 	.word	0x00000000
        /*0bf4*/ 	.word	0x00000000
        /*0bf8*/ 	.short	0x010a
        /*0bfa*/ 	.byte	0xff
	.zero		1


	//   ....[175]....
        /*0bfc*/ 	.word	0x00009ae0
        /*0c00*/ 	.word	0x0000000c
        /*0c04*/ 	.word	0x00000160
        /*0c08*/ 	.short	0x010a
        /*0c0a*/ 	.byte	0xff
	.zero		1


	//   ....[176]....
        /*0c0c*/ 	.word	0x00009b40
        /*0c10*/ 	.word	0x00000000
        /*0c14*/ 	.word	0x00000158
        /*0c18*/ 	.short	0x010a
        /*0c1a*/ 	.byte	0xff
	.zero		1


	//   ....[177]....
        /*0c1c*/ 	.word	0x00009ba0
        /*0c20*/ 	.word	0x00000000
        /*0c24*/ 	.word	0x00000130
        /*0c28*/ 	.short	0x010a
        /*0c2a*/ 	.byte	0xff
	.zero		1


	//   ....[178]....
        /*0c2c*/ 	.word	0x00009c00
        /*0c30*/ 	.word	0x00000000
        /*0c34*/ 	.word	0x00000138
        /*0c38*/ 	.short	0x010a
        /*0c3a*/ 	.byte	0xff
	.zero		1


	//   ....[179]....
        /*0c3c*/ 	.word	0x00009c60
        /*0c40*/ 	.word	0x00000000
        /*0c44*/ 	.word	0x00000140
        /*0c48*/ 	.short	0x010a
        /*0c4a*/ 	.byte	0xff
	.zero		1


	//   ....[180]....
        /*0c4c*/ 	.word	0x00009cc0
        /*0c50*/ 	.word	0x00000000
        /*0c54*/ 	.word	0x00000148
        /*0c58*/ 	.short	0x010a
        /*0c5a*/ 	.byte	0xff
	.zero		1


	//   ....[181]....
        /*0c5c*/ 	.word	0x00009d20
        /*0c60*/ 	.word	0x00000000
        /*0c64*/ 	.word	0x00000130
        /*0c68*/ 	.short	0x010a
        /*0c6a*/ 	.byte	0xff
	.zero		1


	//   ....[182]....
        /*0c6c*/ 	.word	0x00009d80
        /*0c70*/ 	.word	0x00000000
        /*0c74*/ 	.word	0x00000138
        /*0c78*/ 	.short	0x010a
        /*0c7a*/ 	.byte	0xff
	.zero		1


	//   ....[183]....
        /*0c7c*/ 	.word	0x00009de0
        /*0c80*/ 	.word	0x00000000
        /*0c84*/ 	.word	0x00000140
        /*0c88*/ 	.short	0x010a
        /*0c8a*/ 	.byte	0xff
	.zero		1


	//   ....[184]....
        /*0c8c*/ 	.word	0x00009e30
        /*0c90*/ 	.word	0x00000003
        /*0c94*/ 	.word	0x00000160
        /*0c98*/ 	.short	0x010a
        /*0c9a*/ 	.byte	0xff
	.zero		1


	//   ....[185]....
        /*0c9c*/ 	.word	0x00009e90
        /*0ca0*/ 	.word	0x00000000
        /*0ca4*/ 	.word	0x00000110
        /*0ca8*/ 	.short	0x010a
        /*0caa*/ 	.byte	0xff
	.zero		1


	//   ....[186]....
        /*0cac*/ 	.word	0x00009ee0
        /*0cb0*/ 	.word	0x0000001a
        /*0cb4*/ 	.word	0x00000180
        /*0cb8*/ 	.short	0x010a
        /*0cba*/ 	.byte	0xff
	.zero		1


	//   ....[187]....
        /*0cbc*/ 	.word	0x00009f30
        /*0cc0*/ 	.word	0x00000004
        /*0cc4*/ 	.word	0x00000110
        /*0cc8*/ 	.short	0x010a
        /*0cca*/ 	.byte	0xff
	.zero		1


	//   ....[188]....
        /*0ccc*/ 	.word	0x00009f80
        /*0cd0*/ 	.word	0x00000002
        /*0cd4*/ 	.word	0x00000110
        /*0cd8*/ 	.short	0x010a
        /*0cda*/ 	.byte	0xff
	.zero		1


	//   ....[189]....
        /*0cdc*/ 	.word	0x00009fd0
        /*0ce0*/ 	.word	0x00000003
        /*0ce4*/ 	.word	0x00000110
        /*0ce8*/ 	.short	0x010a
        /*0cea*/ 	.byte	0xff
	.zero		1


	//----- nvinfo : EIATTR_NUM_MBARRIERS
	.align		4
.L_47:
        /*0cec*/ 	.byte	0x03, 0x38
        /*0cee*/ 	.short	0x003c


	//----- nvinfo : EIATTR_EXIT_INSTR_OFFSETS
	.align		4
        /*0cf0*/ 	.byte	0x04, 0x1c
        /*0cf2*/ 	.short	(.L_49 - .L_48)


	//   ....[0]....
.L_48:
        /*0cf4*/ 	.word	0x00003420


	//   ....[1]....
        /*0cf8*/ 	.word	0x00003930


	//   ....[2]....
        /*0cfc*/ 	.word	0x00003990


	//   ....[3]....
        /*0d00*/ 	.word	0x00004830


	//   ....[4]....
        /*0d04*/ 	.word	0x000059b0


	//   ....[5]....
        /*0d08*/ 	.word	0x000059f0


	//   ....[6]....
        /*0d0c*/ 	.word	0x00008e50


	//   ....[7]....
        /*0d10*/ 	.word	0x00008ed0


	//   ....[8]....
        /*0d14*/ 	.word	0x00008f00


	//   ....[9]....
        /*0d18*/ 	.word	0x00008f80


	//----- nvinfo : EIATTR_MAX_THREADS
	.align		4
.L_49:
        /*0d1c*/ 	.byte	0x04, 0x05
        /*0d1e*/ 	.short	(.L_51 - .L_50)
.L_50:
        /*0d20*/ 	.word	0x00000100
        /*0d24*/ 	.word	0x00000001
        /*0d28*/ 	.word	0x00000001


	//----- nvinfo : EIATTR_CRS_STACK_SIZE
	.align		4
.L_51:
        /*0d2c*/ 	.byte	0x04, 0x1e
        /*0d2e*/ 	.short	(.L_53 - .L_52)
.L_52:
        /*0d30*/ 	.word	0x00000000


	//----- nvinfo : EIATTR_CBANK_PARAM_SIZE
	.align		4
.L_53:
        /*0d34*/ 	.byte	0x03, 0x19
        /*0d36*/ 	.short	0x0800


	//----- nvinfo : EIATTR_PARAM_CBANK
	.align		4
        /*0d38*/ 	.byte	0x04, 0x0a
        /*0d3a*/ 	.short	(.L_55 - .L_54)
	.align		4
.L_54:
        /*0d3c*/ 	.word	index@(.nv.constant0._ZN7cutlass13device_kernelINS_4gemm6kernel13GemmUniversalIN4cute5tupleIJiiiiEEENS1_10collective13CollectiveMmaINS1_35MainloopSm100TmaUmmaWarpSpecializedILi17ELi2ELi4ENS5_IJNS4_1CILi2EEESB_NSA_ILi1EEEEEEEENS5_IJNSA_ILi64EEENSA_ILi128EEENSA_ILi32EEEEEENS_10bfloat16_tENS5_IJlSC_lEEESJ_SK_NS4_8TiledMMAINS4_8MMA_AtomIJNS4_20SM100_MMA_F16BF16_SSISJ_SJ_fLi64ELi128ELNS4_4UMMA5MajorE0ELSP_0ELNSO_7ScaleInE0ELSQ_0EEEEEENS4_6LayoutINS5_IJSC_SC_SC_EEENS5_IJNSA_ILi0EEESV_SV_EEEEENS5_IJNS4_10UnderscoreESY_SY_EEEEENS4_23SM90_TMA_LOAD_MULTICASTENS4_14ComposedLayoutINS4_7SwizzleILi2ELi4ELi3EEENS4_18smem_ptr_flag_bitsILi16EEENST_INS5_IJNSA_ILi8EEESH_EEENS5_IJSH_SC_EEEEEEEvNS4_8identityES11_S1B_vS1C_EENS_8epilogue10collective18CollectiveEpilogueINS1E_23Sm100TmaWarpSpecializedILi4ELi2ELi16ELb1ELb0EEEJSI_NS5_IJNST_ISF_SC_EENST_ISH_SC_EEEEESJ_SK_SJ_SK_NS1E_6fusion15FusionCallbacksIS1I_NS1M_17LinearCombinationISJ_fSJ_fLNS_15FloatRoundStyleE2EEESI_S1L_JEEENS4_5SM1004TMEM4LOAD26SM100_TMEM_LOAD_16dp256b4xENS4_13SM90_TMA_LOADES1B_NS4_17SM75_U32x4_LDSM_NENS4_14SM90_TMA_STOREES1B_NS4_17SM90_U32x4_STSM_NENS4_39AutoVectorizingCopyWithAssumedAlignmentILi128EEEEEEvvEEEEvNT_6ParamsE)
        /*0d40*/ 	.short	0x0380
        /*0d42*/ 	.short	0x0800


	//----- nvinfo : EIATTR_SW_WAR
	.align		4
.L_55:
        /*0d44*/ 	.byte	0x04, 0x36
        /*0d46*/ 	.short	(.L_57 - .L_56)
.L_56:
        /*0d48*/ 	.word	0x00000008
.L_57:


//--------------------- .nv.callgraph             --------------------------
	.section	.nv.callgraph,"",@"SHT_CUDA_CALLGRAPH"
	.align	4
	.sectionentsize	8
	.align		4
        /*0000*/ 	.word	0x00000000
	.align		4
        /*0004*/ 	.word	0xffffffff
	.align		4
        /*0008*/ 	.word	index@(_ZN7cutlass13device_kernelINS_4gemm6kernel13GemmUniversalIN4cute5tupleIJiiiiEEENS1_10collective13CollectiveMmaINS1_35MainloopSm100TmaUmmaWarpSpecializedILi17ELi2ELi4ENS5_IJNS4_1CILi2EEESB_NSA_ILi1EEEEEEEENS5_IJNSA_ILi64EEENSA_ILi128EEENSA_ILi32EEEEEENS_10bfloat16_tENS5_IJlSC_lEEESJ_SK_NS4_8TiledMMAINS4_8MMA_AtomIJNS4_20SM100_MMA_F16BF16_SSISJ_SJ_fLi64ELi128ELNS4_4UMMA5MajorE0ELSP_0ELNSO_7ScaleInE0ELSQ_0EEEEEENS4_6LayoutINS5_IJSC_SC_SC_EEENS5_IJNSA_ILi0EEESV_SV_EEEEENS5_IJNS4_10UnderscoreESY_SY_EEEEENS4_23SM90_TMA_LOAD_MULTICASTENS4_14ComposedLayoutINS4_7SwizzleILi2ELi4ELi3EEENS4_18smem_ptr_flag_bitsILi16EEENST_INS5_IJNSA_ILi8EEESH_EEENS5_IJSH_SC_EEEEEEEvNS4_8identityES11_S1B_vS1C_EENS_8epilogue10collective18CollectiveEpilogueINS1E_23Sm100TmaWarpSpecializedILi4ELi2ELi16ELb1ELb0EEEJSI_NS5_IJNST_ISF_SC_EENST_ISH_SC_EEEEESJ_SK_SJ_SK_NS1E_6fusion15FusionCallbacksIS1I_NS1M_17LinearCombinationISJ_fSJ_fLNS_15FloatRoundStyleE2EEESI_S1L_JEEENS4_5SM1004TMEM4LOAD26SM100_TMEM_LOAD_16dp256b4xENS4_13SM90_TMA_LOADES1B_NS4_17SM75_U32x4_LDSM_NENS4_14SM90_TMA_STOREES1B_NS4_17SM90_U32x4_STSM_NENS4_39AutoVectorizingCopyWithAssumedAlignmentILi128EEEEEEvvEEEEvNT_6ParamsE)
	.align		4
        /*000c*/ 	.word	index@(__assertfail)
	.align		4
        /*0010*/ 	.word	0x00000000
	.align		4
        /*0014*/ 	.word	0xfffffffe
	.align		4
        /*0018*/ 	.word	0x00000000
	.align		4
        /*001c*/ 	.word	0xfffffffd
	.align		4
        /*0020*/ 	.word	0x00000000
	.align		4
        /*0024*/ 	.word	0xfffffffc


//--------------------- .nv.constant4             --------------------------
	.section	.nv.constant4,"a",@progbits
	.align	8
	.align		8
.nv.constant4:
        /*0000*/ 	.dword	__assertfail
	.align		8
        /*0008*/ 	.dword	__unnamed_1
	.align		8
        /*0010*/ 	.dword	__unnamed_2
	.align		8
        /*0018*/ 	.dword	_ZN39_INTERNAL_d0db318c_4_k_cu_8d75145b_82804cuda3std3__45__cpo5beginE
	.align		8
        /*0020*/ 	.dword	_ZN39_INTERNAL_d0db318c_4_k_cu_8d75145b_82804cuda3std3__45__cpo3endE
	.align		8
        /*0028*/ 	.dword	_ZN39_INTERNAL_d0db318c_4_k_cu_8d75145b_82804cuda3std3__45__cpo6cbeginE
	.align		8
        /*0030*/ 	.dword	_ZN39_INTERNAL_d0db318c_4_k_cu_8d75145b_82804cuda3std3__45__cpo4cendE
	.align		8
        /*0038*/ 	.dword	_ZN39_INTERNAL_d0db318c_4_k_cu_8d75145b_82804cuda3std3__441_GLOBAL__N__d0db318c_4_k_cu_8d75145b_82806ignoreE
	.align		8
        /*0040*/ 	.dword	_ZN39_INTERNAL_d0db318c_4_k_cu_8d75145b_82804cuda3std3__419piecewise_constructE
	.align		8
        /*0048*/ 	.dword	_ZN39_INTERNAL_d0db318c_4_k_cu_8d75145b_82804cuda3std3__48in_placeE
	.align		8
        /*0050*/ 	.dword	_ZN39_INTERNAL_d0db318c_4_k_cu_8d75145b_82804cuda3std6ranges3__45__cpo4swapE
	.align		8
        /*0058*/ 	.dword	_ZN39_INTERNAL_d0db318c_4_k_cu_8d75145b_82804cuda3std6ranges3__45__cpo9iter_moveE
	.align		8
        /*0060*/ 	.dword	_ZN39_INTERNAL_d0db318c_4_k_cu_8d75145b_82804cute7productE
	.align		8
        /*0068*/ 	.dword	_ZN39_INTERNAL_d0db318c_4_k_cu_8d75145b_82804cute1_E
	.align		8
        /*0070*/ 	.dword	$str$25
	.align		8
        /*0078*/ 	.dword	$str$26
	.align		8
        /*0080*/ 	.dword	$str$27
	.align		8
        /*0088*/ 	.dword	$str$28


//--------------------- .text._ZN7cutlass13device_kernelINS_4gemm6kernel13GemmUniversalIN4cute5tupleIJiiiiEEENS1_10collective13CollectiveMmaINS1_35MainloopSm100TmaUmmaWarpSpecializedILi17ELi2ELi4ENS5_IJNS4_1CILi2EEESB_NSA_ILi1EEEEEEEENS5_IJNSA_ILi64EEENSA_ILi128EEENSA_ILi32EEEEEENS_10bfloat16_tENS5_IJlSC_lEEESJ_SK_NS4_8TiledMMAINS4_8MMA_AtomIJNS4_20SM100_MMA_F16BF16_SSISJ_SJ_fLi64ELi128ELNS4_4UMMA5MajorE0ELSP_0ELNSO_7ScaleInE0ELSQ_0EEEEEENS4_6LayoutINS5_IJSC_SC_SC_EEENS5_IJNSA_ILi0EEESV_SV_EEEEENS5_IJNS4_10UnderscoreESY_SY_EEEEENS4_23SM90_TMA_LOAD_MULTICASTENS4_14ComposedLayoutINS4_7SwizzleILi2ELi4ELi3EEENS4_18smem_ptr_flag_bitsILi16EEENST_INS5_IJNSA_ILi8EEESH_EEENS5_IJSH_SC_EEEEEEEvNS4_8identityES11_S1B_vS1C_EENS_8epilogue10collective18CollectiveEpilogueINS1E_23Sm100TmaWarpSpecializedILi4ELi2ELi16ELb1ELb0EEEJSI_NS5_IJNST_ISF_SC_EENST_ISH_SC_EEEEESJ_SK_SJ_SK_NS1E_6fusion15FusionCallbacksIS1I_NS1M_17LinearCombinationISJ_fSJ_fLNS_15FloatRoundStyleE2EEESI_S1L_JEEENS4_5SM1004TMEM4LOAD26SM100_TMEM_LOAD_16dp256b4xENS4_13SM90_TMA_LOADES1B_NS4_17SM75_U32x4_LDSM_NENS4_14SM90_TMA_STOREES1B_NS4_17SM90_U32x4_STSM_NENS4_39AutoVectorizingCopyWithAssumedAlignmentILi128EEEEEEvvEEEEvNT_6ParamsE --------------------------
	.section	.text._ZN7cutlass13device_kernelINS_4gemm6kernel13GemmUniversalIN4cute5tupleIJiiiiEEENS1_10collective13CollectiveMmaINS1_35MainloopSm100TmaUmmaWarpSpecializedILi17ELi2ELi4ENS5_IJNS4_1CILi2EEESB_NSA_ILi1EEEEEEEENS5_IJNSA_ILi64EEENSA_ILi128EEENSA_ILi32EEEEEENS_10bfloat16_tENS5_IJlSC_lEEESJ_SK_NS4_8TiledMMAINS4_8MMA_AtomIJNS4_20SM100_MMA_F16BF16_SSISJ_SJ_fLi64ELi128ELNS4_4UMMA5MajorE0ELSP_0ELNSO_7ScaleInE0ELSQ_0EEEEEENS4_6LayoutINS5_IJSC_SC_SC_EEENS5_IJNSA_ILi0EEESV_SV_EEEEENS5_IJNS4_10UnderscoreESY_SY_EEEEENS4_23SM90_TMA_LOAD_MULTICASTENS4_14ComposedLayoutINS4_7SwizzleILi2ELi4ELi3EEENS4_18smem_ptr_flag_bitsILi16EEENST_INS5_IJNSA_ILi8EEESH_EEENS5_IJSH_SC_EEEEEEEvNS4_8identityES11_S1B_vS1C_EENS_8epilogue10collective18CollectiveEpilogueINS1E_23Sm100TmaWarpSpecializedILi4ELi2ELi16ELb1ELb0EEEJSI_NS5_IJNST_ISF_SC_EENST_ISH_SC_EEEEESJ_SK_SJ_SK_NS1E_6fusion15FusionCallbacksIS1I_NS1M_17LinearCombinationISJ_fSJ_fLNS_15FloatRoundStyleE2EEESI_S1L_JEEENS4_5SM1004TMEM4LOAD26SM100_TMEM_LOAD_16dp256b4xENS4_13SM90_TMA_LOADES1B_NS4_17SM75_U32x4_LDSM_NENS4_14SM90_TMA_STOREES1B_NS4_17SM90_U32x4_STSM_NENS4_39AutoVectorizingCopyWithAssumedAlignmentILi128EEEEEEvvEEEEvNT_6ParamsE,"ax",@progbits
	.align	128
.text._ZN7cutlass13device_kernelINS_4gemm6kernel13GemmUniversalIN4cute5tupleIJiiiiEEENS1_10collective13CollectiveMmaINS1_35MainloopSm100TmaUmmaWarpSpecializedILi17ELi2ELi4ENS5_IJNS4_1CILi2EEESB_NSA_ILi1EEEEEEEENS5_IJNSA_ILi64EEENSA_ILi128EEENSA_ILi32EEEEEENS_10bfloat16_tENS5_IJlSC_lEEESJ_SK_NS4_8TiledMMAINS4_8MMA_AtomIJNS4_20SM100_MMA_F16BF16_SSISJ_SJ_fLi64ELi128ELNS4_4UMMA5MajorE0ELSP_0ELNSO_7ScaleInE0ELSQ_0EEEEEENS4_6LayoutINS5_IJSC_SC_SC_EEENS5_IJNSA_ILi0EEESV_SV_EEEEENS5_IJNS4_10UnderscoreESY_SY_EEEEENS4_23SM90_TMA_LOAD_MULTICASTENS4_14ComposedLayoutINS4_7SwizzleILi2ELi4ELi3EEENS4_18smem_ptr_flag_bitsILi16EEENST_INS5_IJNSA_ILi8EEESH_EEENS5_IJSH_SC_EEEEEEEvNS4_8identityES11_S1B_vS1C_EENS_8epilogue10collective18CollectiveEpilogueINS1E_23Sm100TmaWarpSpecializedILi4ELi2ELi16ELb1ELb0EEEJSI_NS5_IJNST_ISF_SC_EENST_ISH_SC_EEEEESJ_SK_SJ_SK_NS1E_6fusion15FusionCallbacksIS1I_NS1M_17LinearCombinationISJ_fSJ_fLNS_15FloatRoundStyleE2EEESI_S1L_JEEENS4_5SM1004TMEM4LOAD26SM100_TMEM_LOAD_16dp256b4xENS4_13SM90_TMA_LOADES1B_NS4_17SM75_U32x4_LDSM_NENS4_14SM90_TMA_STOREES1B_NS4_17SM90_U32x4_STSM_NENS4_39AutoVectorizingCopyWithAssumedAlignmentILi128EEEEEEvvEEEEvNT_6ParamsE:
        .type           _ZN7cutlass13device_kernelINS_4gemm6kernel13GemmUniversalIN4cute5tupleIJiiiiEEENS1_10collective13CollectiveMmaINS1_35MainloopSm100TmaUmmaWarpSpecializedILi17ELi2ELi4ENS5_IJNS4_1CILi2EEESB_NSA_ILi1EEEEEEEENS5_IJNSA_ILi64EEENSA_ILi128EEENSA_ILi32EEEEEENS_10bfloat16_tENS5_IJlSC_lEEESJ_SK_NS4_8TiledMMAINS4_8MMA_AtomIJNS4_20SM100_MMA_F16BF16_SSISJ_SJ_fLi64ELi128ELNS4_4UMMA5MajorE0ELSP_0ELNSO_7ScaleInE0ELSQ_0EEEEEENS4_6LayoutINS5_IJSC_SC_SC_EEENS5_IJNSA_ILi0EEESV_SV_EEEEENS5_IJNS4_10UnderscoreESY_SY_EEEEENS4_23SM90_TMA_LOAD_MULTICASTENS4_14ComposedLayoutINS4_7SwizzleILi2ELi4ELi3EEENS4_18smem_ptr_flag_bitsILi16EEENST_INS5_IJNSA_ILi8EEESH_EEENS5_IJSH_SC_EEEEEEEvNS4_8identityES11_S1B_vS1C_EENS_8epilogue10collective18CollectiveEpilogueINS1E_23Sm100TmaWarpSpecializedILi4ELi2ELi16ELb1ELb0EEEJSI_NS5_IJNST_ISF_SC_EENST_ISH_SC_EEEEESJ_SK_SJ_SK_NS1E_6fusion15FusionCallbacksIS1I_NS1M_17LinearCombinationISJ_fSJ_fLNS_15FloatRoundStyleE2EEESI_S1L_JEEENS4_5SM1004TMEM4LOAD26SM100_TMEM_LOAD_16dp256b4xENS4_13SM90_TMA_LOADES1B_NS4_17SM75_U32x4_LDSM_NENS4_14SM90_TMA_STOREES1B_NS4_17SM90_U32x4_STSM_NENS4_39AutoVectorizingCopyWithAssumedAlignmentILi128EEEEEEvvEEEEvNT_6ParamsE,@function
        .size           _ZN7cutlass13device_kernelINS_4gemm6kernel13GemmUniversalIN4cute5tupleIJiiiiEEENS1_10collective13CollectiveMmaINS1_35MainloopSm100TmaUmmaWarpSpecializedILi17ELi2ELi4ENS5_IJNS4_1CILi2EEESB_NSA_ILi1EEEEEEEENS5_IJNSA_ILi64EEENSA_ILi128EEENSA_ILi32EEEEEENS_10bfloat16_tENS5_IJlSC_lEEESJ_SK_NS4_8TiledMMAINS4_8MMA_AtomIJNS4_20SM100_MMA_F16BF16_SSISJ_SJ_fLi64ELi128ELNS4_4UMMA5MajorE0ELSP_0ELNSO_7ScaleInE0ELSQ_0EEEEEENS4_6LayoutINS5_IJSC_SC_SC_EEENS5_IJNSA_ILi0EEESV_SV_EEEEENS5_IJNS4_10UnderscoreESY_SY_EEEEENS4_23SM90_TMA_LOAD_MULTICASTENS4_14ComposedLayoutINS4_7SwizzleILi2ELi4ELi3EEENS4_18smem_ptr_flag_bitsILi16EEENST_INS5_IJNSA_ILi8EEESH_EEENS5_IJSH_SC_EEEEEEEvNS4_8identityES11_S1B_vS1C_EENS_8epilogue10collective18CollectiveEpilogueINS1E_23Sm100TmaWarpSpecializedILi4ELi2ELi16ELb1ELb0EEEJSI_NS5_IJNST_ISF_SC_EENST_ISH_SC_EEEEESJ_SK_SJ_SK_NS1E_6fusion15FusionCallbacksIS1I_NS1M_17LinearCombinationISJ_fSJ_fLNS_15FloatRoundStyleE2EEESI_S1L_JEEENS4_5SM1004TMEM4LOAD26SM100_TMEM_LOAD_16dp256b4xENS4_13SM90_TMA_LOADES1B_NS4_17SM75_U32x4_LDSM_NENS4_14SM90_TMA_STOREES1B_NS4_17SM90_U32x4_STSM_NENS4_39AutoVectorizingCopyWithAssumedAlignmentILi128EEEEEEvvEEEEvNT_6ParamsE,(.L_x_223 - _ZN7cutlass13device_kernelINS_4gemm6kernel13GemmUniversalIN4cute5tupleIJiiiiEEENS1_10collective13CollectiveMmaINS1_35MainloopSm100TmaUmmaWarpSpecializedILi17ELi2ELi4ENS5_IJNS4_1CILi2EEESB_NSA_ILi1EEEEEEEENS5_IJNSA_ILi64EEENSA_ILi128EEENSA_ILi32EEEEEENS_10bfloat16_tENS5_IJlSC_lEEESJ_SK_NS4_8TiledMMAINS4_8MMA_AtomIJNS4_20SM100_MMA_F16BF16_SSISJ_SJ_fLi64ELi128ELNS4_4UMMA5MajorE0ELSP_0ELNSO_7ScaleInE0ELSQ_0EEEEEENS4_6LayoutINS5_IJSC_SC_SC_EEENS5_IJNSA_ILi0EEESV_SV_EEEEENS5_IJNS4_10UnderscoreESY_SY_EEEEENS4_23SM90_TMA_LOAD_MULTICASTENS4_14ComposedLayoutINS4_7SwizzleILi2ELi4ELi3EEENS4_18smem_ptr_flag_bitsILi16EEENST_INS5_IJNSA_ILi8EEESH_EEENS5_IJSH_SC_EEEEEEEvNS4_8identityES11_S1B_vS1C_EENS_8epilogue10collective18CollectiveEpilogueINS1E_23Sm100TmaWarpSpecializedILi4ELi2ELi16ELb1ELb0EEEJSI_NS5_IJNST_ISF_SC_EENST_ISH_SC_EEEEESJ_SK_SJ_SK_NS1E_6fusion15FusionCallbacksIS1I_NS1M_17LinearCombinationISJ_fSJ_fLNS_15FloatRoundStyleE2EEESI_S1L_JEEENS4_5SM1004TMEM4LOAD26SM100_TMEM_LOAD_16dp256b4xENS4_13SM90_TMA_LOADES1B_NS4_17SM75_U32x4_LDSM_NENS4_14SM90_TMA_STOREES1B_NS4_17SM90_U32x4_STSM_NENS4_39AutoVectorizingCopyWithAssumedAlignmentILi128EEEEEEvvEEEEvNT_6ParamsE)
        .other          _ZN7cutlass13device_kernelINS_4gemm6kernel13GemmUniversalIN4cute5tupleIJiiiiEEENS1_10collective13CollectiveMmaINS1_35MainloopSm100TmaUmmaWarpSpecializedILi17ELi2ELi4ENS5_IJNS4_1CILi2EEESB_NSA_ILi1EEEEEEEENS5_IJNSA_ILi64EEENSA_ILi128EEENSA_ILi32EEEEEENS_10bfloat16_tENS5_IJlSC_lEEESJ_SK_NS4_8TiledMMAINS4_8MMA_AtomIJNS4_20SM100_MMA_F16BF16_SSISJ_SJ_fLi64ELi128ELNS4_4UMMA5MajorE0ELSP_0ELNSO_7ScaleInE0ELSQ_0EEEEEENS4_6LayoutINS5_IJSC_SC_SC_EEENS5_IJNSA_ILi0EEESV_SV_EEEEENS5_IJNS4_10UnderscoreESY_SY_EEEEENS4_23SM90_TMA_LOAD_MULTICASTENS4_14ComposedLayoutINS4_7SwizzleILi2ELi4ELi3EEENS4_18smem_ptr_flag_bitsILi16EEENST_INS5_IJNSA_ILi8EEESH_EEENS5_IJSH_SC_EEEEEEEvNS4_8identityES11_S1B_vS1C_EENS_8epilogue10collective18CollectiveEpilogueINS1E_23Sm100TmaWarpSpecializedILi4ELi2ELi16ELb1ELb0EEEJSI_NS5_IJNST_ISF_SC_EENST_ISH_SC_EEEEESJ_SK_SJ_SK_NS1E_6fusion15FusionCallbacksIS1I_NS1M_17LinearCombinationISJ_fSJ_fLNS_15FloatRoundStyleE2EEESI_S1L_JEEENS4_5SM1004TMEM4LOAD26SM100_TMEM_LOAD_16dp256b4xENS4_13SM90_TMA_LOADES1B_NS4_17SM75_U32x4_LDSM_NENS4_14SM90_TMA_STOREES1B_NS4_17SM90_U32x4_STSM_NENS4_39AutoVectorizingCopyWithAssumedAlignmentILi128EEEEEEvvEEEEvNT_6ParamsE,@"STO_CUDA_ENTRY STV_DEFAULT"
_ZN7cutlass13device_kernelINS_4gemm6kernel13GemmUniversalIN4cute5tupleIJiiiiEEENS1_10collective13CollectiveMmaINS1_35MainloopSm100TmaUmmaWarpSpecializedILi17ELi2ELi4ENS5_IJNS4_1CILi2EEESB_NSA_ILi1EEEEEEEENS5_IJNSA_ILi64EEENSA_ILi128EEENSA_ILi32EEEEEENS_10bfloat16_tENS5_IJlSC_lEEESJ_SK_NS4_8TiledMMAINS4_8MMA_AtomIJNS4_20SM100_MMA_F16BF16_SSISJ_SJ_fLi64ELi128ELNS4_4UMMA5MajorE0ELSP_0ELNSO_7ScaleInE0ELSQ_0EEEEEENS4_6LayoutINS5_IJSC_SC_SC_EEENS5_IJNSA_ILi0EEESV_SV_EEEEENS5_IJNS4_10UnderscoreESY_SY_EEEEENS4_23SM90_TMA_LOAD_MULTICASTENS4_14ComposedLayoutINS4_7SwizzleILi2ELi4ELi3EEENS4_18smem_ptr_flag_bitsILi16EEENST_INS5_IJNSA_ILi8EEESH_EEENS5_IJSH_SC_EEEEEEEvNS4_8identityES11_S1B_vS1C_EENS_8epilogue10collective18CollectiveEpilogueINS1E_23Sm100TmaWarpSpecializedILi4ELi2ELi16ELb1ELb0EEEJSI_NS5_IJNST_ISF_SC_EENST_ISH_SC_EEEEESJ_SK_SJ_SK_NS1E_6fusion15FusionCallbacksIS1I_NS1M_17LinearCombinationISJ_fSJ_fLNS_15FloatRoundStyleE2EEESI_S1L_JEEENS4_5SM1004TMEM4LOAD26SM100_TMEM_LOAD_16dp256b4xENS4_13SM90_TMA_LOADES1B_NS4_17SM75_U32x4_LDSM_NENS4_14SM90_TMA_STOREES1B_NS4_17SM90_U32x4_STSM_NENS4_39AutoVectorizingCopyWithAssumedAlignmentILi128EEEEEEvvEEEEvNT_6ParamsE:
[----:B------:R-:W1:Y:S01]  /*0000*/  LDC R1, c[0x0][0x37c] ;  /* 0x0000df00ff017b82 */ /* 0x000e620000000800 */
[----:B------:R-:W2:Y:S01]  /*0010*/  S2R R57, SR_TID.X ;  /* 0x0000000000397919 */ /* 0x000ea20000002100 */
[----:B------:R-:W3:Y:S01]  /*0020*/  LDCU.64 UR8, c[0x0][0x890] ;  /* 0x00011200ff0877ac */ /* 0x000ee20008000a00 */
[----:B------:R-:W-:Y:S02]  /*0030*/  PRMT R45, RZ, 0x7610, R45 ;  /* 0x00007610ff2d7816 */ /* 0x000fe4000000002d */
[----:B------:R-:W-:Y:S01]  /*0040*/  ELECT P3, URZ, PT ;  /* 0x0000000000ff782f */ /* 0x000fe20003860000 */
[----:B---3--:R-:W-:-:S04]  /*0050*/  UISETP.NE.U32.AND UP0, UPT, UR8, URZ, UPT ;  /* 0x000000ff0800728c */ /* 0x008fc8000bf05070 */
[----:B------:R-:W-:Y:S01]  /*0060*/  UISETP.NE.AND.EX UP0, UPT, UR9, URZ, UPT, UP0 ;  /* 0x000000ff0900728c */ /* 0x000fe2000bf05300 */
[----:B--2---:R-:W-:-:S05]  /*0070*/  SHF.R.U32.HI R46, RZ, 0x5, R57 ;  /* 0x00000005ff2e7819 */ /* 0x004fca0000011639 */
[----:B------:R-:W2:Y:S02]  /*0080*/  SHFL.IDX PT, R0, R46, RZ, 0x1f ;  /* 0x00001fff2e007589 */ /* 0x000ea400000e0000 */
[----:B--2---:R-:W-:Y:S01]  /*0090*/  R2UR UR17, R0 ;  /* 0x00000000001172ca */ /* 0x004fe200000e0000 */
[----:B-1----:R-:W-:-:S14]  /*00a0*/  BRA.U UP0, `(.L_x_0) ;  /* 0x0000000100307547 */ /* 0x002fdc000b800000 */
[----:B------:R-:W1:Y:S02]  /*00b0*/  LDCU.64 UR4, c[0x0][0x888] ;  /* 0x00011100ff0477ac */ /* 0x000e640008000a00 */
[----:B-1----:R-:W-:-:S04]  /*00c0*/  UISETP.NE.U32.AND UP0, UPT, UR4, URZ, UPT ;  /* 0x000000ff0400728c */ /* 0x002fc8000bf05070 */
[----:B------:R-:W-:-:S09]  /*00d0*/  UISETP.NE.AND.EX UP0, UPT, UR5, URZ, UPT, UP0 ;  /* 0x000000ff0500728c */ /* 0x000fd2000bf05300 */
[----:B------:R-:W-:Y:S05]  /*00e0*/  BRA.U !UP0, `(.L_x_1) ;  /* 0x0000000108147547 */ /* 0x000fea000b800000 */
[----:B------:R-:W1:Y:S01]  /*00f0*/  LDC.64 R2, c[0x0][0x888] ;  /* 0x00022200ff027b82 */ /* 0x000e620000000a00 */
[----:B------:R-:W1:Y:S02]  /*0100*/  LDCU.64 UR4, c[0x0][0x358] ;  /* 0x00006b00ff0477ac */ /* 0x000e640008000a00 */
[----:B-1----:R1:W5:Y:S01]  /*0110*/  LDG.E R27, desc[UR4][R2.64] ;  /* 0x00000004021b7981 */ /* 0x002362000c1e1900 */
[----:B------:R-:W-:Y:S01]  /*0120*/  HFMA2 R45, -RZ, RZ, 0, 5.9604644775390625e-08 ;  /* 0x00000001ff2d7431 */ /* 0x000fe200000001ff */
[----:B------:R-:W-:Y:S05]  /*0130*/  BRA `(.L_x_0) ;  /* 0x00000000000c7947 */ /* 0x000fea0003800000 */
.L_x_1:
[----:B------:R-:W1:Y:S01]  /*0140*/  LDCU UR4, c[0x0][0x880] ;  /* 0x00011000ff0477ac */ /* 0x000e620008000800 */
[----:B------:R-:W-:Y:S01]  /*0150*/  HFMA2 R45, -RZ, RZ, 0, 5.9604644775390625e-08 ;  /* 0x00000001ff2d7431 */ /* 0x000fe200000001ff */
[----:B-1----:R-:W-:-:S07]  /*0160*/  MOV R27, UR4 ;  /* 0x00000004001b7c02 */ /* 0x002fce0008000f00 */
.L_x_0:
[----:B------:R-:W2:Y:S02]  /*0170*/  LDCU.64 UR4, c[0x0][0x8b0] ;  /* 0x00011600ff0477ac */ /* 0x000ea40008000a00 */
[----:B--2---:R-:W-:-:S04]  /*0180*/  UISETP.NE.U32.AND UP0, UPT, UR4, URZ, UPT ;  /* 0x000000ff0400728c */ /* 0x004fc8000bf05070 */
[----:B------:R-:W-:-:S09]  /*0190*/  UISETP.NE.AND.EX UP0, UPT, UR5, URZ, UPT, UP0 ;  /* 0x000000ff0500728c */ /* 0x000fd2000bf05300 */
[----:B------:R-:W-:Y:S05]  /*01a0*/  BRA.U UP0, `(.L_x_2) ;  /* 0x0000000100287547 */ /* 0x000fea000b800000 */
[----:B------:R-:W2:Y:S02]  /*01b0*/  LDCU.64 UR4, c[0x0][0x8a8] ;  /* 0x00011500ff0477ac */ /* 0x000ea40008000a00 */
[----:B--2---:R-:W-:-:S04]  /*01c0*/  UISETP.NE.U32.AND UP0, UPT, UR4, URZ, UPT ;  /* 0x000000ff0400728c */ /* 0x004fc8000bf05070 */
[----:B------:R-:W-:-:S09]  /*01d0*/  UISETP.NE.AND.EX UP0, UPT, UR5, URZ, UPT, UP0 ;  /* 0x000000ff0500728c */ /* 0x000fd2000bf05300 */
[----:B------:R-:W-:Y:S05]  /*01e0*/  BRA.U !UP0, `(.L_x_3) ;  /* 0x0000000108107547 */ /* 0x000fea000b800000 */
[----:B------:R-:W2:Y:S01]  /*01f0*/  LDC.64 R24, c[0x0][0x8a8] ;  /* 0x00022a00ff187b82 */ /* 0x000ea20000000a00 */
[----:B------:R-:W2:Y:S02]  /*0200*/  LDCU.64 UR4, c[0x0][0x358] ;  /* 0x00006b00ff0477ac */ /* 0x000ea40008000a00 */
[----:B--2---:R2:W5:Y:S01]  /*0210*/  LDG.E R24, desc[UR4][R24.64] ;  /* 0x0000000418187981 */ /* 0x004562000c1e1900 */
[----:B------:R-:W-:Y:S05]  /*0220*/  BRA `(.L_x_2) ;  /* 0x0000000000087947 */ /* 0x000fea0003800000 */
.L_x_3:
[----:B------:R-:W2:Y:S02]  /*0230*/  LDCU UR4, c[0x0][0x8a0] ;  /* 0x00011400ff0477ac */ /* 0x000ea40008000800 */
[----:B--2---:R-:W-:Y:S02]  /*0240*/  MOV R24, UR4 ;  /* 0x0000000400187c02 */ /* 0x004fe40008000f00 */
.L_x_2:
[----:B------:R-:W-:Y:S01]  /*0250*/  IMAD.U32 R0, RZ, RZ, UR17 ;  /* 0x00000011ff007e24 */ /* 0x000fe2000f8e00ff */
[----:B------:R-:W-:Y:S04]  /*0260*/  BSSY.RECONVERGENT B0, `(.L_x_4) ;  /* 0x000000c000007945 */ /* 0x000fe80003800200 */
[C---:B------:R-:W-:Y:S02]  /*0270*/  ISETP.NE.OR P1, PT, R0.reuse, 0x1, !P3 ;  /* 0x000000010000780c */ /* 0x040fe40005f25670 */
[----:B------:R-:W-:-:S11]  /*0280*/  ISETP.NE.OR P0, PT, R0, 0x3, !P3 ;  /* 0x000000030000780c */ /* 0x000fd60005f05670 */
[----:B------:R-:W-:Y:S05]  /*0290*/  @P1 BRA `(.L_x_5) ;  /* 0x0000000000201947 */ /* 0x000fea0003800000 */
[----:B------:R-:W3:Y:S02]  /*02a0*/  LDCU.64 UR4, c[0x0][0x348] ;  /* 0x00006900ff0477ac */ /* 0x000ee40008000a00 */
[----:B---3--:R-:W-:Y:S02]  /*02b0*/  UIADD3 UR6, UP1, UPT, UR4, 0x80, URZ ;  /* 0x0000008004067890 */ /* 0x008fe4000ff3e0ff */
[----:B------:R-:W-:Y:S02]  /*02c0*/  UIADD3 UR4, UP0, UPT, UR4, 0x180, URZ ;  /* 0x0000018004047890 */ /* 0x000fe4000ff1e0ff */
[----:B------:R-:W-:Y:S02]  /*02d0*/  UIADD3.X UR7, UPT, UPT, URZ, UR5, URZ, UP1, !UPT ;  /* 0x00000005ff077290 */ /* 0x000fe40008ffe4ff */
[----:B------:R-:W-:-:S07]  /*02e0*/  UIADD3.X UR5, UPT, UPT, URZ, UR5, URZ, UP0, !UPT ;  /* 0x00000005ff057290 */ /* 0x000fce00087fe4ff */
[----:B------:R3:W-:Y:S02]  /*02f0*/  UTMACCTL.PF [UR6] ;  /* 0x00000000060079b9 */ /* 0x0007e40008040000 */
[----:B------:R3:W-:Y:S02]  /*0300*/  UTMACCTL.PF [UR4] ;  /* 0x00000000040079b9 */ /* 0x0007e40008040000 */
[----:B---3--:R-:W-:Y:S01]  /*0310*/  NOP ;  /* 0x0000000000007918 */ /* 0x008fe20000000000 */
.L_x_5:
[----:B------:R-:W-:Y:S05]  /*0320*/  BSYNC.RECONVERGENT B0 ;  /* 0x0000000000007941 */ /* 0x000fea0003800200 */
.L_x_4:
[----:B------:R-:W-:Y:S04]  /*0330*/  BSSY.RECONVERGENT B0, `(.L_x_6) ;  /* 0x000000a000007945 */ /* 0x000fe80003800200 */
        /* <DEDUP_REMOVED lines=9> */
.L_x_7:
[----:B------:R-:W-:Y:S05]  /*03d0*/  BSYNC.RECONVERGENT B0 ;  /* 0x0000000000007941 */ /* 0x000fea0003800200 */
.L_x_6:
[----:B------:R-:W3:Y:S01]  /*03e0*/  LDCU.64 UR4, c[0x0][0x888] ;  /* 0x00011100ff0477ac */ /* 0x000ee20008000a00 */
[----:B------:R-:W-:Y:S02]  /*03f0*/  UISETP.EQ.U32.AND UP1, UPT, UR8, URZ, UPT ;  /* 0x000000ff0800728c */ /* 0x000fe4000bf22070 */
[----:B------:R-:W-:Y:S02]  /*0400*/  UPLOP3.LUT UP3, UPT, UPT, UPT, UPT, 0x80, 0x8 ;  /* 0x000000000008789c */ /* 0x000fe40003f6f070 */
[----:B---3--:R-:W-:-:S04]  /*0410*/  UISETP.NE.U32.AND UP0, UPT, UR4, URZ, UPT ;  /* 0x000000ff0400728c */ /* 0x008fc8000bf05070 */
[----:B------:R-:W-:-:S04]  /*0420*/  UISETP.NE.AND.EX UP0, UPT, UR5, URZ, UPT, UP0 ;  /* 0x000000ff0500728c */ /* 0x000fc8000bf05300 */
[----:B------:R-:W-:-:S04]  /*0430*/  UISETP.EQ.OR.EX UP2, UPT, UR9, URZ, !UP0, UP1 ;  /* 0x000000ff0900728c */ /* 0x000fc8000c742710 */
[----:B------:R-:W-:-:S06]  /*0440*/  UP2UR UR4, UPR, URZ, 0x4 ;  /* 0x00000004ff047883 */ /* 0x000fcc0008000000 */
[----:B------:R-:W-:Y:S01]  /*0450*/  MOV R49, UR4 ;  /* 0x0000000400317c02 */ /* 0x000fe20008000f00 */
[----:B------:R-:W-:Y:S06]  /*0460*/  BRA.U !UP2, `(.L_x_8) ;  /* 0x000000010a207547 */ /* 0x000fec000b800000 */
[----:B------:R-:W-:Y:S01]  /*0470*/  UISETP.NE.U32.AND UP1, UPT, UR8, URZ, UPT ;  /* 0x000000ff0800728c */ /* 0x000fe2000bf25070 */
[----:B-----5:R-:W-:Y:S01]  /*0480*/  FSETP.NEU.AND P0, PT, R27, RZ, PT ;  /* 0x000000ff1b00720b */ /* 0x020fe20003f0d000 */
[----:B------:R-:W-:Y:S02]  /*0490*/  USEL UR4, URZ, 0xffffffff, UP0 ;  /* 0xffffffffff047887 */ /* 0x000fe40008000000 */
[----:B------:R-:W-:-:S10]  /*04a0*/  UISETP.NE.AND.EX UP1, UPT, UR9, URZ, UPT, UP1 ;  /* 0x000000ff0900728c */ /* 0x000fd4000bf25310 */
[----:B------:R-:W-:Y:S01]  /*04b0*/  VOTEU.ANY UP0, P0 ;  /* 0x0000000000ff7886 */ /* 0x000fe20000000100 */
[----:B------:R-:W-:-:S04]  /*04c0*/  @!UP1 USEL UR4, URZ, 0xffffffff, UP0 ;  /* 0xffffffffff049887 */ /* 0x000fc80008000000 */
[----:B------:R-:W-:-:S04]  /*04d0*/  ULOP3.LUT UR4, UR4, 0x1, URZ, 0xc0, !UPT ;  /* 0x0000000104047892 */ /* 0x000fc8000f8ec0ff */
[----:B------:R-:W-:-:S11]  /*04e0*/  UISETP.NE.U32.AND UP3, UPT, UR4, 0x1, UPT ;  /* 0x000000010400788c */ /* 0x000fd6000bf65070 */
.L_x_8:
[----:B-1----:R-:W1:Y:S01]  /*04f0*/  SHFL.IDX PT, R2, R46, RZ, 0x1f ;  /* 0x00001fff2e027589 */ /* 0x002e6200000e0000 */
[----:B------:R-:W-:-:S04]  /*0500*/  UISETP.NE.AND UP0, UPT, UR17, 0x2, UPT ;  /* 0x000000021100788c */ /* 0x000fc8000bf05270 */
[----:B------:R-:W-:Y:S01]  /*0510*/  USEL UR48, URZ, 0x1, UP0 ;  /* 0x00000001ff307887 */ /* 0x000fe20008000000 */
[----:B-1----:R-:W-:-:S13]  /*0520*/  ISETP.NE.AND P0, PT, R2, RZ, PT ;  /* 0x000000ff0200720c */ /* 0x002fda0003f05270 */
[----:B------:R-:W-:Y:S05]  /*0530*/  @P0 BRA `(.L_x_9) ;  /* 0x0000000000cc0947 */ /* 0x000fea0003800000 */
[----:B------:R-:W-:Y:S01]  /*0540*/  ELECT P0, URZ, PT ;  /* 0x0000000000ff782f */ /* 0x000fe20003800000 */
[----:B------:R-:W-:-:S12]  /*0550*/  BSSY.RECONVERGENT B0, `(.L_x_9) ;  /* 0x0000031000007945 */ /* 0x000fd80003800200 */
[----:B------:R-:W-:Y:S05]  /*0560*/  @!P0 BRA `(.L_x_10) ;  /* 0x0000000000bc8947 */ /* 0x000fea0003800000 */
[----:B------:R-:W1:Y:S01]  /*0570*/  S2UR UR4, SR_CgaCtaId ;  /* 0x00000000000479c3 */ /* 0x000e620000008800 */
[----:B------:R-:W-:Y:S01]  /*0580*/  UMOV UR5, 0x400 ;  /* 0x0000040000057882 */ /* 0x000fe20000000000 */
[----:B------:R-:W-:Y:S01]  /*0590*/  UMOV UR8, 0x1 ;  /* 0x0000000100087882 */ /* 0x000fe20000000000 */
[----:B------:R-:W-:Y:S01]  /*05a0*/  UMOV UR6, 0x3 ;  /* 0x0000000300067882 */ /* 0x000fe20000000000 */
[----:B------:R-:W-:-:S04]  /*05b0*/  UIADD3 UR8, UPT, UPT, -UR8, 0x100000, URZ ;  /* 0x0010000008087890 */ /* 0x000fc8000fffe1ff */
[----:B------:R-:W-:Y:S02]  /*05c0*/  USHF.L.U32 UR9, UR8, 0xb, URZ ;  /* 0x0000000b08097899 */ /* 0x000fe400080006ff */
[----:B------:R-:W-:Y:S02]  /*05d0*/  USHF.L.U32 UR8, UR8, 0x1, URZ ;  /* 0x0000000108087899 */ /* 0x000fe400080006ff */
[----:B------:R-:W-:-:S04]  /*05e0*/  UIADD3 UR6, UPT, UPT, -UR6, 0x100000, URZ ;  /* 0x0010000006067890 */ /* 0x000fc8000fffe1ff */
[----:B------:R-:W-:Y:S02]  /*05f0*/  USHF.L.U32 UR7, UR6, 0xb, URZ ;  /* 0x0000000b06077899 */ /* 0x000fe400080006ff */
[----:B------:R-:W-:Y:S02]  /*0600*/  USHF.L.U32 UR6, UR6, 0x1, URZ ;  /* 0x0000000106067899 */ /* 0x000fe400080006ff */
[----:B-1----:R-:W-:Y:S01]  /*0610*/  ULEA UR4, UR4, UR5, 0x18 ;  /* 0x0000000504047291 */ /* 0x002fe2000f8ec0ff */
[----:B------:R-:W1:Y:S11]  /*0620*/  FENCE.VIEW.ASYNC.S ;  /* 0x00000000000073c6 */ /* 0x000e760000000000 */
[----:B-1----:R1:W3:Y:S01]  /*0630*/  SYNCS.EXCH.64 URZ, [UR4], UR8 ;  /* 0x0000000804ff75b2 */ /* 0x0022e20008000100 */
[----:B------:R1:W4:Y:S01]  /*0640*/  SYNCS.EXCH.64 URZ, [UR4+0x88], UR6 ;  /* 0x0000880604ff75b2 */ /* 0x0003220008000100 */
[----:B------:R1:W1:Y:S01]  /*0650*/  SYNCS.EXCH.64 URZ, [UR4+0x8], UR8 ;  /* 0x0000080804ff75b2 */ /* 0x0002620008000100 */
        /* <DEDUP_REMOVED lines=31> */
[----:B---34-:R-:W-:Y:S01]  /*0850*/  NOP ;  /* 0x0000000000007918 */ /* 0x018fe20000000000 */
.L_x_10:
[----:B-1----:R-:W-:Y:S05]  /*0860*/  BSYNC.RECONVERGENT B0 ;  /* 0x0000000000007941 */ /* 0x002fea0003800200 */
.L_x_9:
[----:B------:R-:W1:Y:S01]  /*0870*/  SHFL.IDX PT, R2, R46, RZ, 0x1f ;  /* 0x00001fff2e027589 */ /* 0x000e6200000e0000 */
[----:B------:R-:W-:Y:S01]  /*0880*/  NOP ;  /* 0x0000000000007918 */ /* 0x000fe20000000000 */
[----:B-1----:R-:W-:-:S13]  /*0890*/  ISETP.NE.AND P0, PT, R2, 0x1, PT ;  /* 0x000000010200780c */ /* 0x002fda0003f05270 */
[----:B------:R-:W-:Y:S05]  /*08a0*/  @P0 BRA `(.L_x_11) ;  /* 0x0000000000580947 */ /* 0x000fea0003800000 */
        /* <DEDUP_REMOVED lines=9> */
[----:B------:R-:W-:Y:S01]  /*0940*/  USHF.L.U32 UR6, UR6, 0x1, URZ ;  /* 0x0000000106067899 */ /* 0x000fe200080006ff */
[----:B------:R-:W-:Y:S01]  /*0950*/  ELECT P0, URZ, PT ;  /* 0x0000000000ff782f */ /* 0x000fe20003800000 */
[----:B-1----:R-:W-:Y:S01]  /*0960*/  ULEA UR4, UR4, UR5, 0x18 ;  /* 0x0000000504047291 */ /* 0x002fe2000f8ec0ff */
[----:B------:R-:W1:Y:S11]  /*0970*/  FENCE.VIEW.ASYNC.S ;  /* 0x00000000000073c6 */ /* 0x000e760000000000 */
[----:B-1----:R1:W3:Y:S01]  /*0980*/  SYNCS.EXCH.64 URZ, [UR4+0x110], UR8 ;  /* 0x0001100804ff75b2 */ /* 0x0022e20008000100 */
[----:B------:R1:W4:Y:S01]  /*0990*/  SYNCS.EXCH.64 URZ, [UR4+0x130], UR6 ;  /* 0x0001300604ff75b2 */ /* 0x0003220008000100 */
[----:B------:R1:W1:Y:S01]  /*09a0*/  SYNCS.EXCH.64 URZ, [UR4+0x118], UR8 ;  /* 0x0001180804ff75b2 */ /* 0x0002620008000100 */
[----:B------:R1:W1:Y:S01]  /*09b0*/  SYNCS.EXCH.64 URZ, [UR4+0x138], UR6 ;  /* 0x0001380604ff75b2 */ /* 0x0002620008000100 */
[----:B------:R1:W1:Y:S01]  /*09c0*/  SYNCS.EXCH.64 URZ, [UR4+0x120], UR8 ;  /* 0x0001200804ff75b2 */ /* 0x0002620008000100 */
[----:B------:R1:W1:Y:S01]  /*09d0*/  SYNCS.EXCH.64 URZ, [UR4+0x140], UR6 ;  /* 0x0001400604ff75b2 */ /* 0x0002620008000100 */
[----:B------:R1:W1:Y:S01]  /*09e0*/  SYNCS.EXCH.64 URZ, [UR4+0x128], UR8 ;  /* 0x0001280804ff75b2 */ /* 0x0002620008000100 */
[----:B------:R1:W1:Y:S01]  /*09f0*/  SYNCS.EXCH.64 URZ, [UR4+0x148], UR6 ;  /* 0x0001480604ff75b2 */ /* 0x0002620008000100 */
[----:B------:R-:W-:Y:S01]  /*0a00*/  NOP ;  /* 0x0000000000007918 */ /* 0x000fe20000000000 */
.L_x_11:
[----:B------:R-:W2:Y:S01]  /*0a10*/  SHFL.IDX PT, R2, R46, RZ, 0x1f ;  /* 0x00001fff2e027589 */ /* 0x000ea200000e0000 */
[----:B------:R-:W-:Y:S01]  /*0a20*/  NOP ;  /* 0x0000000000007918 */ /* 0x000fe20000000000 */
[----:B--2---:R-:W-:-:S13]  /*0a30*/  ISETP.NE.AND P0, PT, R2, 0x3, PT ;  /* 0x000000030200780c */ /* 0x004fda0003f05270 */
[----:B------:R-:W-:Y:S05]  /*0a40*/  @P0 BRA `(.L_x_12) ;  /* 0x0000000000300947 */ /* 0x000fea0003800000 */
[----:B-1----:R-:W1:Y:S01]  /*0a50*/  S2UR UR4, SR_CgaCtaId ;  /* 0x00000000000479c3 */ /* 0x002e620000008800 */
[----:B------:R-:W-:Y:S01]  /*0a60*/  UMOV UR6, 0x400 ;  /* 0x0000040000067882 */ /* 0x000fe20000000000 */
[----:B------:R-:W-:Y:S01]  /*0a70*/  UMOV UR5, 0x20 ;  /* 0x0000002000057882 */ /* 0x000fe20000000000 */
[----:B------:R-:W-:Y:S01]  /*0a80*/  ELECT P0, URZ, PT ;  /* 0x0000000000ff782f */ /* 0x000fe20003800000 */
[----:B-1----:R-:W-:Y:S02]  /*0a90*/  ULEA UR6, UR4, UR6, 0x18 ;  /* 0x0000000604067291 */ /* 0x002fe4000f8ec0ff */
[----:B------:R-:W-:-:S04]  /*0aa0*/  UIADD3 UR4, UPT, UPT, -UR5, 0x100000, URZ ;  /* 0x0010000005047890 */ /* 0x000fc8000fffe1ff */
[----:B------:R-:W-:Y:S02]  /*0ab0*/  USHF.L.U32 UR5, UR4, 0xb, URZ ;  /* 0x0000000b04057899 */ /* 0x000fe400080006ff */
[----:B------:R-:W-:Y:S01]  /*0ac0*/  USHF.L.U32 UR4, UR4, 0x1, URZ ;  /* 0x0000000104047899 */ /* 0x000fe200080006ff */
[----:B------:R-:W1:Y:S11]  /*0ad0*/  FENCE.VIEW.ASYNC.S ;  /* 0x00000000000073c6 */ /* 0x000e760000000000 */
[----:B-1----:R2:W1:Y:S01]  /*0ae0*/  SYNCS.EXCH.64 URZ, [UR6+0x150], UR4 ;  /* 0x0001500406ff75b2 */ /* 0x0024620008000100 */
[----:B------:R2:W1:Y:S02]  /*0af0*/  SYNCS.EXCH.64 URZ, [UR6+0x158], UR4 ;  /* 0x0001580406ff75b2 */ /* 0x0004640008000100 */
[----:B--2---:R-:W-:Y:S01]  /*0b00*/  NOP ;  /* 0x0000000000007918 */ /* 0x004fe20000000000 */
.L_x_12:
[----:B------:R-:W2:Y:S01]  /*0b10*/  SHFL.IDX PT, R2, R46, RZ, 0x1f ;  /* 0x00001fff2e027589 */ /* 0x000ea200000e0000 */
[----:B------:R-:W-:Y:S01]  /*0b20*/  NOP ;  /* 0x0000000000007918 */ /* 0x000fe20000000000 */
[----:B--2---:R-:W-:-:S13]  /*0b30*/  ISETP.NE.AND P0, PT, R2, 0x4, PT ;  /* 0x000000040200780c */ /* 0x004fda0003f05270 */
[----:B------:R-:W-:Y:S05]  /*0b40*/  @P0 BRA `(.L_x_13) ;  /* 0x00000000004c0947 */ /* 0x000fea0003800000 */
[----:B-1----:R-:W1:Y:S01]  /*0b50*/  S2UR UR6, SR_CgaCtaId ;  /* 0x00000000000679c3 */ /* 0x002e620000008800 */
[----:B------:R-:W-:Y:S01]  /*0b60*/  UMOV UR4, 0x3a0 ;  /* 0x000003a000047882 */ /* 0x000fe20000000000 */
[----:B------:R-:W-:Y:S01]  /*0b70*/  UMOV UR5, 0x400 ;  /* 0x0000040000057882 */ /* 0x000fe20000000000 */
[----:B------:R-:W-:Y:S01]  /*0b80*/  USEL UR4, UR4, 0x320, UP3 ;  /* 0x0000032004047887 */ /* 0x000fe20009800000 */
[----:B------:R-:W-:Y:S01]  /*0b90*/  UMOV UR8, 0x1 ;  /* 0x0000000100087882 */ /* 0x000fe20000000000 */
[----:B------:R-:W-:Y:S01]  /*0ba0*/  ELECT P0, URZ, PT ;  /* 0x0000000000ff782f */ /* 0x000fe20003800000 */
[----:B------:R-:W-:-:S04]  /*0bb0*/  UIADD3 UR8, UPT, UPT, -UR8, 0x100000, URZ ;  /* 0x0010000008087890 */ /* 0x000fc8000fffe1ff */
[----:B------:R-:W-:Y:S02]  /*0bc0*/  USHF.L.U32 UR9, UR8, 0xb, URZ ;  /* 0x0000000b08097899 */ /* 0x000fe400080006ff */
[----:B------:R-:W-:Y:S02]  /*0bd0*/  USHF.L.U32 UR8, UR8, 0x1, URZ ;  /* 0x0000000108087899 */ /* 0x000fe400080006ff */
[----:B-1----:R-:W-:Y:S02]  /*0be0*/  ULEA UR6, UR6, UR5, 0x18 ;  /* 0x0000000506067291 */ /* 0x002fe4000f8ec0ff */
[----:B------:R-:W-:-:S04]  /*0bf0*/  UIADD3 UR4, UPT, UPT, -UR4, 0x100000, URZ ;  /* 0x0010000004047890 */ /* 0x000fc8000fffe1ff */
[----:B------:R-:W-:Y:S02]  /*0c00*/  USHF.L.U32 UR5, UR4, 0xb, URZ ;  /* 0x0000000b04057899 */ /* 0x000fe400080006ff */
[----:B------:R-:W-:Y:S01]  /*0c10*/  USHF.L.U32 UR4, UR4, 0x1, URZ ;  /* 0x0000000104047899 */ /* 0x000fe200080006ff */
[----:B------:R-:W1:Y:S03]  /*0c20*/  FENCE.VIEW.ASYNC.S ;  /* 0x00000000000073c6 */ /* 0x000e660000000000 */
[----:B-1----:R2:W1:Y:S08]  /*0c30*/  SYNCS.EXCH.64 URZ, [UR6+0x160], UR8 ;  /* 0x0001600806ff75b2 */ /* 0x0024700008000100 */
[----:B------:R2:W1:Y:S01]  /*0c40*/  SYNCS.EXCH.64 URZ, [UR6+0x170], UR4 ;  /* 0x0001700406ff75b2 */ /* 0x0004620008000100 */
[----:B------:R2:W1:Y:S01]  /*0c50*/  SYNCS.EXCH.64 URZ, [UR6+0x168], UR8 ;  /* 0x0001680806ff75b2 */ /* 0x0004620008000100 */
[----:B------:R2:W1:Y:S02]  /*0c60*/  SYNCS.EXCH.64 URZ, [UR6+0x178], UR4 ;  /* 0x0001780406ff75b2 */ /* 0x0004640008000100 */
[----:B--2---:R-:W-:Y:S01]  /*0c70*/  NOP ;  /* 0x0000000000007918 */ /* 0x004fe20000000000 */
.L_x_13:
[----:B------:R-:W2:Y:S01]  /*0c80*/  SHFL.IDX PT, R2, R46, RZ, 0x1f ;  /* 0x00001fff2e027589 */ /* 0x000ea200000e0000 */
[----:B------:R-:W-:Y:S01]  /*0c90*/  NOP ;  /* 0x0000000000007918 */ /* 0x000fe20000000000 */
[----:B--2---:R-:W-:-:S13]  /*0ca0*/  ISETP.NE.AND P0, PT, R2, 0x5, PT ;  /* 0x000000050200780c */ /* 0x004fda0003f05270 */
[----:B------:R-:W-:Y:S05]  /*0cb0*/  @P0 BRA `(.L_x_14) ;  /* 0x0000000000580947 */ /* 0x000fea0003800000 */
[----:B-1----:R-:W1:Y:S01]  /*0cc0*/  S2UR UR4, SR_CgaCtaId ;  /* 0x00000000000479c3 */ /* 0x002e620000008800 */
        /* <DEDUP_REMOVED lines=12> */
[----:B-1----:R2:W1:Y:S01]  /*0d90*/  SYNCS.EXCH.64 URZ, [UR4+0x180], UR8 ;  /* 0x0001800804ff75b2 */ /* 0x0024620008000100 */
[----:B------:R2:W1:Y:S01]  /*0da0*/  SYNCS.EXCH.64 URZ, [UR4+0x1a0], UR6 ;  /* 0x0001a00604ff75b2 */ /* 0x0004620008000100 */
[----:B------:R2:W1:Y:S01]  /*0db0*/  SYNCS.EXCH.64 URZ, [UR4+0x188], UR8 ;  /* 0x0001880804ff75b2 */ /* 0x0004620008000100 */
[----:B------:R2:W1:Y:S01]  /*0dc0*/  SYNCS.EXCH.64 URZ, [UR4+0x1a8], UR6 ;  /* 0x0001a80604ff75b2 */ /* 0x0004620008000100 */
[----:B------:R2:W1:Y:S01]  /*0dd0*/  SYNCS.EXCH.64 URZ, [UR4+0x190], UR8 ;  /* 0x0001900804ff75b2 */ /* 0x0004620008000100 */
[----:B------:R2:W1:Y:S01]  /*0de0*/  SYNCS.EXCH.64 URZ, [UR4+0x1b0], UR6 ;  /* 0x0001b00604ff75b2 */ /* 0x0004620008000100 */
[----:B------:R2:W1:Y:S01]  /*0df0*/  SYNCS.EXCH.64 URZ, [UR4+0x198], UR8 ;  /* 0x0001980804ff75b2 */ /* 0x0004620008000100 */
[----:B------:R2:W1:Y:S02]  /*0e00*/  SYNCS.EXCH.64 URZ, [UR4+0x1b8], UR6 ;  /* 0x0001b80604ff75b2 */ /* 0x0004640008000100 */
[----:B--2---:R-:W-:Y:S01]  /*0e10*/  NOP ;  /* 0x0000000000007918 */ /* 0x004fe20000000000 */
.L_x_14:
[----:B------:R-:W2:Y:S01]  /*0e20*/  SHFL.IDX PT, R2, R46, RZ, 0x1f ;  /* 0x00001fff2e027589 */ /* 0x000ea200000e0000 */
[----:B------:R-:W-:Y:S01]  /*0e30*/  NOP ;  /* 0x0000000000007918 */ /* 0x000fe20000000000 */
[----:B--2---:R-:W-:-:S13]  /*0e40*/  ISETP.NE.AND P0, PT, R2, 0x3, PT ;  /* 0x000000030200780c */ /* 0x004fda0003f05270 */
[----:B------:R-:W-:Y:S05]  /*0e50*/  @P0 BRA `(.L_x_15) ;  /* 0x0000000000380947 */ /* 0x000fea0003800000 */
[----:B------:R-:W2:Y:S01]  /*0e60*/  S2UR UR5, SR_CgaCtaId ;  /* 0x00000000000579c3 */ /* 0x000ea20000008800 */
[----:B-1----:R-:W-:Y:S01]  /*0e70*/  UMOV UR4, 0x400 ;  /* 0x0000040000047882 */ /* 0x002fe20000000000 */
[----:B------:R-:W-:Y:S01]  /*0e80*/  UMOV UR6, 0x20 ;  /* 0x0000002000067882 */ /* 0x000fe20000000000 */
[----:B------:R-:W-:Y:S01]  /*0e90*/  ELECT P0, URZ, PT ;  /* 0x0000000000ff782f */ /* 0x000fe20003800000 */
[----:B------:R-:W-:-:S04]  /*0ea0*/  UIADD3 UR6, UPT, UPT, -UR6, 0x100000, URZ ;  /* 0x0010000006067890 */ /* 0x000fc8000fffe1ff */
[----:B------:R-:W-:Y:S02]  /*0eb0*/  USHF.L.U32 UR7, UR6, 0xb, URZ ;  /* 0x0000000b06077899 */ /* 0x000fe400080006ff */
[----:B------:R-:W-:Y:S02]  /*0ec0*/  USHF.L.U32 UR6, UR6, 0x1, URZ ;  /* 0x0000000106067899 */ /* 0x000fe400080006ff */
[----:B--2---:R-:W-:Y:S01]  /*0ed0*/  ULEA UR4, UR5, UR4, 0x18 ;  /* 0x0000000405047291 */ /* 0x004fe2000f8ec0ff */
[----:B------:R-:W1:Y:S11]  /*0ee0*/  FENCE.VIEW.ASYNC.S ;  /* 0x00000000000073c6 */ /* 0x000e760000000000 */
[----:B-1----:R2:W1:Y:S01]  /*0ef0*/  SYNCS.EXCH.64 URZ, [UR4+0x1c0], UR6 ;  /* 0x0001c00604ff75b2 */ /* 0x0024620008000100 */
[----:B------:R2:W1:Y:S01]  /*0f00*/  SYNCS.EXCH.64 URZ, [UR4+0x1d0], UR6 ;  /* 0x0001d00604ff75b2 */ /* 0x0004620008000100 */
[----:B------:R2:W1:Y:S01]  /*0f10*/  SYNCS.EXCH.64 URZ, [UR4+0x1c8], UR6 ;  /* 0x0001c80604ff75b2 */ /* 0x0004620008000100 */
[----:B------:R2:W1:Y:S02]  /*0f20*/  SYNCS.EXCH.64 URZ, [UR4+0x1d8], UR6 ;  /* 0x0001d80604ff75b2 */ /* 0x0004640008000100 */
[----:B--2---:R-:W-:Y:S01]  /*0f30*/  NOP ;  /* 0x0000000000007918 */ /* 0x004fe20000000000 */
.L_x_15:
[----:B-1----:R-:W1:Y:S01]  /*0f40*/  LDCU UR4, c[0x0][0x36c] ;  /* 0x00006d80ff0477ac */ /* 0x002e620008000800 */
[----:B------:R-:W-:Y:S01]  /*0f50*/  ISETP.NE.OR P3, PT, R0, 0x2, !P3 ;  /* 0x000000020000780c */ /* 0x000fe20005f65670 */
[----:B------:R-:W-:Y:S01]  /*0f60*/  NOP ;  /* 0x0000000000007918 */ /* 0x000fe20000000000 */
[----:B------:R-:W-:Y:S01]  /*0f70*/  LOP3.LUT R0, R57, 0x1f, RZ, 0xc0, !PT ;  /* 0x0000001f39007812 */ /* 0x000fe200078ec0ff */
[----:B------:R-:W-:Y:S02]  /*0f80*/  UISETP.NE.AND UP4, UPT, UR17, URZ, UPT ;  /* 0x000000ff1100728c */ /* 0x000fe4000bf85270 */
[----:B-1----:R-:W-:-:S09]  /*0f90*/  UISETP.EQ.U32.AND UP5, UPT, UR4, 0x1, UPT ;  /* 0x000000010400788c */ /* 0x002fd2000bfa2070 */
[----:B------:R-:W-:Y:S05]  /*0fa0*/  BRA.U !UP5, `(.L_x_16) ;  /* 0x000000010d087547 */ /* 0x000fea000b800000 */
[----:B---34-:R-:W-:Y:S01]  /*0fb0*/  UCGABAR_ARV ;  /* 0x00000000000079c7 */ /* 0x018fe20008000000 */
[----:B------:R-:W-:Y:S05]  /*0fc0*/  BRA `(.L_x_17) ;  /* 0x0000000000047947 */ /* 0x000fea0003800000 */
.L_x_16:
[----:B---34-:R-:W-:Y:S01]  /*0fd0*/  NOP ;  /* 0x0000000000007918 */ /* 0x018fe20000000000 */
.L_x_17:
[----:B------:R-:W1:Y:S01]  /*0fe0*/  S2UR UR16, SR_CTAID.X ;  /* 0x00000000001079c3 */ /* 0x000e620000002500 */
[----:B------:R-:W-:-:S05]  /*0ff0*/  CS2R.32 R48, SR_CgaSize ;  /* 0x0000000000307805 */ /* 0x000fca0000008a00 */
[----:B------:R-:W-:-:S05]  /*1000*/  IMAD R48, R48, -0xa0, RZ ;  /* 0xffffff6030307824 */ /* 0x000fca00078e02ff */
[----:B------:R-:W-:-:S14]  /*1010*/  R2UR UR5, R48 ;  /* 0x00000000300572ca */ /* 0x000fdc00000e0000 */
[----:B------:R-:W2:Y:S01]  /*1020*/  LDCU UR5, c[0x0][UR5+0x2b0] ;  /* 0x00005600050577ac */ /* 0x000ea20008000800 */
[----:B------:R-:W-:-:S05]  /*1030*/  CS2R.32 R48, SR_CgaSize ;  /* 0x0000000000307805 */ /* 0x000fca0000008a00 */
[----:B------:R-:W-:-:S05]  /*1040*/  IMAD R48, R48, -0xa0, RZ ;  /* 0xffffff6030307824 */ /* 0x000fca00078e02ff */
[----:B------:R-:W-:-:S14]  /*1050*/  R2UR UR4, R48 ;  /* 0x00000000300472ca */ /* 0x000fdc00000e0000 */
[----:B------:R-:W3:Y:S01]  /*1060*/  LDCU UR4, c[0x0][UR4+0x2b4] ;  /* 0x00005680040477ac */ /* 0x000ee20008000800 */
[----:B------:R-:W4:Y:S01]  /*1070*/  S2UR UR20, SR_CTAID.Y ;  /* 0x00000000001479c3 */ /* 0x000f220000002600 */
[----:B------:R-:W-:-:S05]  /*1080*/  CS2R.32 R48, SR_CgaSize ;  /* 0x0000000000307805 */ /* 0x000fca0000008a00 */
[----:B------:R-:W-:-:S05]  /*1090*/  IMAD R48, R48, -0xa0, RZ ;  /* 0xffffff6030307824 */ /* 0x000fca00078e02ff */
[----:B------:R-:W-:-:S14]  /*10a0*/  R2UR UR7, R48 ;  /* 0x00000000300772ca */ /* 0x000fdc00000e0000 */
[----:B------:R-:W3:Y:S01]  /*10b0*/  LDCU UR7, c[0x0][UR7+0x2a0] ;  /* 0x00005400070777ac */ /* 0x000ee20008000800 */
[----:B------:R-:W-:-:S05]  /*10c0*/  CS2R.32 R48, SR_CgaSize ;  /* 0x0000000000307805 */ /* 0x000fca0000008a00 */
[----:B------:R-:W-:-:S05]  /*10d0*/  IMAD R48, R48, -0xa0, RZ ;  /* 0xffffff6030307824 */ /* 0x000fca00078e02ff */
[----:B------:R-:W-:-:S14]  /*10e0*/  R2UR UR8, R48 ;  /* 0x00000000300872ca */ /* 0x000fdc00000e0000 */
[----:B------:R-:W3:Y:S01]  /*10f0*/  LDCU UR8, c[0x0][UR8+0x2a4] ;  /* 0x00005480080877ac */ /* 0x000ee20008000800 */
[----:B------:R-:W3:Y:S01]  /*1100*/  S2UR UR9, SR_CgaCtaId ;  /* 0x00000000000979c3 */ /* 0x000ee20000008800 */
[----:B------:R-:W3:Y:S01]  /*1110*/  LDCU UR21, c[0x0][0xb24] ;  /* 0x00016480ff1577ac */ /* 0x000ee20008000800 */
[----:B------:R-:W3:Y:S01]  /*1120*/  LDCU UR42, c[0x0][0xb24] ;  /* 0x00016480ff2a77ac */ /* 0x000ee20008000800 */
[----:B-1----:R-:W-:Y:S01]  /*1130*/  I2FP.F32.U32 R3, UR16 ;  /* 0x0000001000037c45 */ /* 0x002fe20008201000 */
[----:B------:R-:W1:Y:S04]  /*1140*/  LDCU UR29, c[0x0][0xb30] ;  /* 0x00016600ff1d77ac */ /* 0x000e680008000800 */
[----:B--2---:R-:W-:Y:S01]  /*1150*/  FMUL R3, R3, UR5 ;  /* 0x0000000503037c20 */ /* 0x004fe20008400000 */
[----:B------:R-:W-:Y:S01]  /*1160*/  UMOV UR34, 0x5 ;  /* 0x0000000500227882 */ /* 0x000fe20000000000 */
[----:B----4-:R-:W-:-:S04]  /*1170*/  I2FP.F32.U32 R2, UR20 ;  /* 0x0000001400027c45 */ /* 0x010fc80008201000 */
[----:B------:R-:W2:Y:S01]  /*1180*/  F2I.U32.TRUNC.NTZ R3, R3 ;  /* 0x0000000300037305 */ /* 0x000ea2000020f000 */
[----:B---3--:R-:W-:Y:S01]  /*1190*/  FMUL R2, R2, UR4 ;  /* 0x0000000402027c20 */ /* 0x008fe20008400000 */
[----:B------:R-:W-:Y:S02]  /*11a0*/  ULOP3.LUT UR5, UR9, 0x2, URZ, 0xc0, !UPT ;  /* 0x0000000209057892 */ /* 0x000fe4000f8ec0ff */
[----:B------:R-:W-:-:S04]  /*11b0*/  ULOP3.LUT UR50, UR9, 0x1, URZ, 0xc0, !UPT ;  /* 0x0000000109327892 */ /* 0x000fc8000f8ec0ff */
[----:B------:R-:W3:Y:S01]  /*11c0*/  F2I.U32.TRUNC.NTZ R2, R2 ;  /* 0x0000000200027305 */ /* 0x000ee2000020f000 */
[----:B------:R-:W-:Y:S02]  /*11d0*/  UISETP.GT.U32.AND UP0, UPT, UR5, 0xffff, UPT ;  /* 0x0000ffff0500788c */ /* 0x000fe4000bf04070 */
[----:B------:R-:W-:Y:S02]  /*11e0*/  UISETP.GT.U32.AND UP1, UPT, UR50, 0xffff, UPT ;  /* 0x0000ffff3200788c */ /* 0x000fe4000bf24070 */
[----:B------:R-:W-:Y:S01]  /*11f0*/  USEL UR26, UR5, 0xffff, !UP0 ;  /* 0x0000ffff051a7887 */ /* 0x000fe2000c000000 */
[----:B--2---:R-:W-:Y:S01]  /*1200*/  R2UR UR4, R3 ;  /* 0x00000000030472ca */ /* 0x004fe200000e0000 */
[----:B------:R-:W-:Y:S02]  /*1210*/  USHF.R.U32.HI UR32, URZ, 0x1, UR9 ;  /* 0x00000001ff207899 */ /* 0x000fe40008011609 */
[----:B------:R-:W-:Y:S02]  /*1220*/  USHF.L.U32 UR31, UR9, 0x9, URZ ;  /* 0x00000009091f7899 */ /* 0x000fe400080006ff */
[----:B------:R-:W-:-:S02]  /*1230*/  USHF.L.U32 UR30, UR9, 0xb, URZ ;  /* 0x0000000b091e7899 */ /* 0x000fc400080006ff */
[----:B------:R-:W-:Y:S01]  /*1240*/  USEL UR27, UR50, 0xffff, !UP1 ;  /* 0x0000ffff321b7887 */ /* 0x000fe2000c800000 */
[----:B---3--:R-:W-:Y:S02]  /*1250*/  R2UR UR6, R2 ;  /* 0x00000000020672ca */ /* 0x008fe400000e0000 */
[----:B------:R-:W-:-:S03]  /*1260*/  PRMT R2, RZ, 0x7610, R2 ;  /* 0x00007610ff027816 */ /* 0x000fc60000000002 */
[----:B------:R-:W-:-:S04]  /*1270*/  UIADD3 UR5, UPT, UPT, -UR4, URZ, URZ ;  /* 0x000000ff04057290 */ /* 0x000fc8000fffe1ff */
[----:B------:R-:W-:-:S04]  /*1280*/  UIMAD UR5, UR7, UR5, UR16 ;  /* 0x00000005070572a4 */ /* 0x000fc8000f8e0210 */
[----:B------:R-:W-:Y:S02]  /*1290*/  UIADD3 UR4, UPT, UPT, -UR6, URZ, URZ ;  /* 0x000000ff06047290 */ /* 0x000fe4000fffe1ff */
[----:B------:R-:W-:Y:S02]  /*12a0*/  IMAD.U32 R48, RZ, RZ, UR5 ;  /* 0x00000005ff307e24 */ /* 0x000fe4000f8e00ff */
[----:B------:R-:W-:-:S06]  /*12b0*/  UIMAD UR4, UR8, UR4, UR20 ;  /* 0x00000004080472a4 */ /* 0x000fcc000f8e0214 */
[----:B------:R-:W-:Y:S01]  /*12c0*/  IMAD.U32 R47, RZ, RZ, UR4 ;  /* 0x00000004ff2f7e24 */ /* 0x000fe2000f8e00ff */
[----:B-1----:R-:W-:Y:S06]  /*12d0*/  BRA.U UP4, `(.L_x_18) ;  /* 0x0000000104447547 */ /* 0x002fec000b800000 */
[----:B------:R-:W-:Y:S02]  /*12e0*/  R2UR UR4, R47 ;  /* 0x000000002f0472ca */ /* 0x000fe400000e0000 */
[----:B------:R-:W-:-:S11]  /*12f0*/  R2UR UR6, R48 ;  /* 0x00000000300672ca */ /* 0x000fd600000e0000 */
[----:B------:R-:W-:Y:S02]  /*1300*/  UISETP.NE.AND UP0, UPT, UR4, URZ, UPT ;  /* 0x000000ff0400728c */ /* 0x000fe4000bf05270 */
[----:B------:R-:W-:Y:S02]  /*1310*/  UISETP.NE.AND UP1, UPT, UR4, 0x1, UPT ;  /* 0x000000010400788c */ /* 0x000fe4000bf25270 */
[----:B------:R-:W-:Y:S02]  /*1320*/  UISETP.NE.AND UP2, UPT, UR6, URZ, UP0 ;  /* 0x000000ff0600728c */ /* 0x000fe40008745270 */
[----:B------:R-:W-:Y:S02]  /*1330*/  USEL UR4, URZ, 0x2, UP0 ;  /* 0x00000002ff047887 */ /* 0x000fe40008000000 */
[----:B------:R-:W-:Y:S02]  /*1340*/  USEL UR8, URZ, 0x1, UP2 ;  /* 0x00000001ff087887 */ /* 0x000fe40009000000 */
[----:B------:R-:W-:-:S02]  /*1350*/  UISETP.NE.AND UP2, UPT, UR6, URZ, UPT ;  /* 0x000000ff0600728c */ /* 0x000fc4000bf45270 */
[----:B------:R-:W-:Y:S02]  /*1360*/  USEL UR5, URZ, 0x4, UP1 ;  /* 0x00000004ff057887 */ /* 0x000fe40008800000 */
[----:B------:R-:W-:Y:S02]  /*1370*/  UISETP.NE.AND UP0, UPT, UR6, 0x1, UPT ;  /* 0x000000010600788c */ /* 0x000fe4000bf05270 */
[----:B------:R-:W-:Y:S02]  /*1380*/  USEL UR6, URZ, 0x8, UP1 ;  /* 0x00000008ff067887 */ /* 0x000fe40008800000 */
[----:B------:R-:W-:Y:S02]  /*1390*/  USEL UR7, UR5, 0x4, UP2 ;  /* 0x0000000405077887 */ /* 0x000fe40009000000 */
[----:B------:R-:W-:Y:S02]  /*13a0*/  USEL UR4, UR4, 0x2, UP0 ;  /* 0x0000000204047887 */ /* 0x000fe40008000000 */
[----:B------:R-:W-:-:S02]  /*13b0*/  USEL UR5, UR6, 0x8, UP0 ;  /* 0x0000000806057887 */ /* 0x000fc40008000000 */
[----:B------:R-:W-:-:S04]  /*13c0*/  UIADD3 UR4, UPT, UPT, UR4, UR7, UR8 ;  /* 0x0000000704047290 */ /* 0x000fc8000fffe008 */
[----:B------:R-:W-:-:S06]  /*13d0*/  UIADD3 UR4, UPT, UPT, UR4, UR5, URZ ;  /* 0x0000000504047290 */ /* 0x000fcc000fffe0ff */
[----:B------:R-:W-:-:S07]  /*13e0*/  IMAD.U32 R2, RZ, RZ, UR4 ;  /* 0x00000004ff027e24 */ /* 0x000fce000f8e00ff */
.L_x_18:
[----:B------:R-:W1:Y:S01]  /*13f0*/  S2UR UR36, SR_CTAID.Z ;  /* 0x00000000002479c3 */ /* 0x000e620000002700 */
[----:B------:R-:W-:Y:S01]  /*1400*/  UISETP.GE.AND UP0, UPT, UR21, 0x1, UPT ;  /* 0x000000011500788c */ /* 0x000fe2000bf06270 */
[----:B------:R-:W-:-:S08]  /*1410*/  UMOV UR33, 0x3 ;  /* 0x0000000300217882 */ /* 0x000fd00000000000 */
[----:B------:R-:W-:Y:S05]  /*1420*/  BRA.U !UP0, `(.L_x_19) ;  /* 0x0000000108d47547 */ /* 0x000fea000b800000 */
[----:B------:R-:W2:Y:S01]  /*1430*/  LDCU.128 UR12, c[0x0][0xb10] ;  /* 0x00016200ff0c77ac */ /* 0x000ea20008000c00 */
[----:B------:R-:W3:Y:S01]  /*1440*/  LDCU UR6, c[0x0][0x370] ;  /* 0x00006e00ff0677ac */ /* 0x000ee20008000800 */
[----:B------:R-:W4:Y:S01]  /*1450*/  LDCU UR5, c[0x0][0x374] ;  /* 0x00006e80ff0577ac */ /* 0x000f220008000800 */
[----:B------:R-:W1:Y:S01]  /*1460*/  LDCU UR28, c[0x0][0xb0c] ;  /* 0x00016180ff1c77ac */ /* 0x000e620008000800 */
[----:B------:R-:W1:Y:S01]  /*1470*/  LDCU UR4, c[0x0][0xb20] ;  /* 0x00016400ff0477ac */ /* 0x000e620008000800 */
[----:B------:R-:W1:Y:S01]  /*1480*/  LDCU.64 UR8, c[0x0][0xb28] ;  /* 0x00016500ff0877ac */ /* 0x000e620008000a00 */
[----:B--2---:R-:W-:Y:S02]  /*1490*/  UISETP.NE.AND UP0, UPT, UR14, 0x1, UPT ;  /* 0x000000010e00788c */ /* 0x004fe4000bf05270 */
[----:B----4-:R-:W-:Y:S02]  /*14a0*/  UIMAD.WIDE.U32 UR10, UR5, UR15, URZ ;  /* 0x0000000f050a72a5 */ /* 0x010fe4000f8e00ff */
[----:B---3--:R-:W-:-:S02]  /*14b0*/  UIMAD.WIDE.U32 UR22, UR6, UR12, URZ ;  /* 0x0000000c061672a5 */ /* 0x008fc4000f8e00ff */
[----:B-1----:R-:W-:Y:S02]  /*14c0*/  UISETP.NE.AND UP1, UPT, UR28, 0x1, UPT ;  /* 0x000000011c00788c */ /* 0x002fe4000bf25270 */
[----:B------:R-:W-:Y:S01]  /*14d0*/  UISETP.NE.AND UP2, UPT, UR21, 0x1, UPT ;  /* 0x000000011500788c */ /* 0x000fe2000bf45270 */
[----:B------:R-:W-:Y:S02]  /*14e0*/  UMOV UR10, UR11 ;  /* 0x0000000b000a7c82 */ /* 0x000fe40008000000 */
[----:B------:R-:W-:Y:S01]  /*14f0*/  UMOV UR22, UR23 ;  /* 0x0000001700167c82 */ /* 0x000fe20008000000 */
[----:B------:R-:W-:Y:S02]  /*1500*/  @UP0 USHF.R.U32.HI UR5, URZ, UR4, UR10 ;  /* 0x00000004ff050299 */ /* 0x000fe4000801160a */
[----:B------:R-:W-:Y:S02]  /*1510*/  UIMAD.WIDE.U32 UR24, UR20, UR15, URZ ;  /* 0x0000000f141872a5 */ /* 0x000fe4000f8e00ff */
[----:B------:R-:W-:-:S02]  /*1520*/  UIMAD.WIDE.U32 UR10, UR5, UR8, URZ ;  /* 0x00000008050a72a5 */ /* 0x000fc4000f8e00ff */
[----:B------:R-:W-:Y:S02]  /*1530*/  @UP1 USHF.R.U32.HI UR6, URZ, UR13, UR22 ;  /* 0x0000000dff061299 */ /* 0x000fe40008011616 */
[----:B------:R-:W-:Y:S02]  /*1540*/  UIMAD.WIDE.U32 UR18, UR16, UR12, URZ ;  /* 0x0000000c101272a5 */ /* 0x000fe4000f8e00ff */
[----:B------:R-:W-:Y:S01]  /*1550*/  UIMAD.WIDE.U32 UR22, UR6, UR8, URZ ;  /* 0x00000008061672a5 */ /* 0x000fe2000f8e00ff */
[----:B------:R-:W-:Y:S01]  /*1560*/  UMOV UR24, UR25 ;  /* 0x0000001900187c82 */ /* 0x000fe20008000000 */
[----:B------:R-:W-:Y:S01]  /*1570*/  UMOV UR10, UR11 ;  /* 0x0000000b000a7c82 */ /* 0x000fe20008000000 */
[----:B------:R-:W-:Y:S02]  /*1580*/  USHF.R.U32.HI UR24, URZ, UR4, UR24 ;  /* 0x00000004ff187299 */ /* 0x000fe40008011618 */
[----:B------:R-:W-:Y:S02]  /*1590*/  @UP2 USHF.R.U32.HI UR5, URZ, UR9, UR10 ;  /* 0x00000009ff052299 */ /* 0x000fe4000801160a */
[----:B------:R-:W-:Y:S01]  /*15a0*/  UMOV UR7, UR23 ;  /* 0x0000001700077c82 */ /* 0x000fe20008000000 */
[----:B------:R-:W-:Y:S01]  /*15b0*/  UMOV UR18, UR19 ;  /* 0x0000001300127c82 */ /* 0x000fe20008000000 */
[----:B------:R-:W-:-:S02]  /*15c0*/  @UP2 USHF.R.U32.HI UR6, URZ, UR9, UR7 ;  /* 0x00000009ff062299 */ /* 0x000fc40008011607 */
[----:B------:R-:W-:Y:S02]  /*15d0*/  USHF.R.U32.HI UR18, URZ, UR13, UR18 ;  /* 0x0000000dff127299 */ /* 0x000fe40008011612 */
[----:B------:R-:W-:Y:S02]  /*15e0*/  USEL UR4, UR20, UR24, !UP0 ;  /* 0x0000001814047287 */ /* 0x000fe4000c000000 */
[----:B------:R-:W-:Y:S02]  /*15f0*/  UIMAD UR7, UR5, UR21, URZ ;  /* 0x00000015050772a4 */ /* 0x000fe4000f8e02ff */
[----:B------:R-:W-:Y:S02]  /*1600*/  USEL UR5, UR16, UR18, !UP1 ;  /* 0x0000001210057287 */ /* 0x000fe4000c800000 */
[----:B------:R-:W-:Y:S02]  /*1610*/  UIMAD UR12, UR6, UR21, URZ ;  /* 0x00000015060c72a4 */ /* 0x000fe4000f8e02ff */
[----:B------:R-:W-:-:S02]  /*1620*/  UISETP.GE.AND UP0, UPT, UR4, UR7, UPT ;  /* 0x000000070400728c */ /* 0x000fc4000bf06270 */
[----:B------:R-:W-:Y:S02]  /*1630*/  UIMAD.WIDE.U32 UR10, UR4, UR8, URZ ;  /* 0x00000008040a72a5 */ /* 0x000fe4000f8e00ff */
[----:B------:R-:W-:Y:S02]  /*1640*/  UISETP.GE.OR UP0, UPT, UR5, UR12, UP0 ;  /* 0x0000000c0500728c */ /* 0x000fe40008706670 */
[----:B------:R-:W-:Y:S02]  /*1650*/  UIMAD.WIDE.U32 UR12, UR5, UR8, URZ ;  /* 0x00000008050c72a5 */ /* 0x000fe4000f8e00ff */
[----:B------:R-:W-:Y:S01]  /*1660*/  UIADD3 UR10, UPT, UPT, -UR4, URZ, URZ ;  /* 0x000000ff040a7290 */ /* 0x000fe2000fffe1ff */
[----:B------:R-:W-:Y:S01]  /*1670*/  UMOV UR8, UR11 ;  /* 0x0000000b00087c82 */ /* 0x000fe20008000000 */
[----:B------:R-:W-:Y:S02]  /*1680*/  UIADD3 UR11, UPT, UPT, -UR5, URZ, URZ ;  /* 0x000000ff050b7290 */ /* 0x000fe4000fffe1ff */
[----:B------:R-:W-:-:S03]  /*1690*/  USHF.R.U32.HI UR8, URZ, UR9, UR8 ;  /* 0x00000009ff087299 */ /* 0x000fc60008011608 */
[----:B------:R-:W-:Y:S01]  /*16a0*/  @!UP0 UMOV UR7, UR13 ;  /* 0x0000000d00078c82 */ /* 0x000fe20008000000 */
[----:B------:R-:W-:Y:S02]  /*16b0*/  UIMAD UR20, UR14, UR10, UR20 ;  /* 0x0000000a0e1472a4 */ /* 0x000fe4000f8e0214 */
[----:B------:R-:W-:Y:S02]  /*16c0*/  USEL UR8, UR4, UR8, !UP2 ;  /* 0x0000000804087287 */ /* 0x000fe4000d000000 */
[----:B------:R-:W-:Y:S02]  /*16d0*/  @!UP0 USHF.R.U32.HI UR7, URZ, UR9, UR7 ;  /* 0x00000009ff078299 */ /* 0x000fe40008011607 */
[----:B------:R-:W-:Y:S02]  /*16e0*/  UIADD3 UR9, UPT, UPT, -UR8, URZ, URZ ;  /* 0x000000ff08097290 */ /* 0x000fe4000fffe1ff */
[----:B------:R-:W-:Y:S02]  /*16f0*/  @!UP0 USEL UR7, UR5, UR7, !UP2 ;  /* 0x0000000705078287 */ /* 0x000fe4000d000000 */
[----:B------:R-:W-:-:S02]  /*1700*/  UIMAD UR9, UR21, UR9, UR4 ;  /* 0x00000009150972a4 */ /* 0x000fc4000f8e0204 */
[----:B------:R-:W-:Y:S02]  /*1710*/  @!UP0 UIADD3 UR8, UPT, UPT, UR8, -UR7, URZ ;  /* 0x8000000708088290 */ /* 0x000fe4000fffe0ff */
[----:B------:R-:W-:Y:S02]  /*1720*/  @!UP0 UIMAD UR6, UR9, UR6, UR7 ;  /* 0x00000006090682a4 */ /* 0x000fe4000f8e0207 */
[----:B------:R-:W-:Y:S02]  /*1730*/  @!UP0 UIMAD UR4, UR8, UR21, UR5 ;  /* 0x00000015080482a4 */ /* 0x000fe4000f8e0205 */
[----:B------:R-:W-:Y:S02]  /*1740*/  UIMAD UR16, UR28, UR11, UR16 ;  /* 0x0000000b1c1072a4 */ /* 0x000fe4000f8e0210 */
[----:B------:R-:W-:Y:S01]  /*1750*/  UIMAD UR20, UR4, UR14, UR20 ;  /* 0x0000000e041472a4 */ /* 0x000fe2000f8e0214 */
[----:B------:R-:W-:Y:S02]  /*1760*/  @!UP0 UMOV UR5, UR6 ;  /* 0x0000000600058c82 */ /* 0x000fe40008000000 */
[----:B------:R-:W-:-:S12]  /*1770*/  UIMAD UR16, UR5, UR28, UR16 ;  /* 0x0000001c051072a4 */ /* 0x000fd8000f8e0210 */
.L_x_19:
[----:B------:R-:W-:Y:S02]  /*1780*/  UISETP.NE.AND UP1, UPT, UR29, 0x1, UPT ;  /* 0x000000011d00788c */ /* 0x000fe4000bf25270 */
[----:B------:R-:W-:Y:S02]  /*1790*/  ULOP3.LUT UR27, UR27, 0xffff, URZ, 0xc0, !UPT ;  /* 0x0000ffff1b1b7892 */ /* 0x000fe4000f8ec0ff */
[----:B------:R-:W-:Y:S02]  /*17a0*/  ULOP3.LUT UR26, UR26, 0xffff, URZ, 0xc0, !UPT ;  /* 0x0000ffff1a1a7892 */ /* 0x000fe4000f8ec0ff */
[----:B------:R-:W-:Y:S02]  /*17b0*/  UISETP.NE.AND UP0, UPT, UR17, 0x2, UPT ;  /* 0x000000021100788c */ /* 0x000fe4000bf05270 */
[----:B------:R-:W-:Y:S02]  /*17c0*/  ULOP3.LUT UR31, UR31, 0x400, URZ, 0xc0, !UPT ;  /* 0x000004001f1f7892 */ /* 0x000fe4000f8ec0ff */
[----:B------:R-:W-:-:S02]  /*17d0*/  ULOP3.LUT UR30, UR30, 0x800, URZ, 0xc0, !UPT ;  /* 0x000008001e1e7892 */ /* 0x000fc4000f8ec0ff */
[----:B------:R-:W-:Y:S02]  /*17e0*/  USHF.L.U32 UR27, UR34, UR27, URZ ;  /* 0x0000001b221b7299 */ /* 0x000fe400080006ff */
[----:B------:R-:W-:Y:S01]  /*17f0*/  USHF.L.U32 UR26, UR33, UR26, URZ ;  /* 0x0000001a211a7299 */ /* 0x000fe200080006ff */
[----:B------:R-:W-:Y:S11]  /*1800*/  BRA.U UP1, `(.L_x_20) ;  /* 0x0000000101447547 */ /* 0x000ff6000b800000 */
[----:B------:R-:W2:Y:S01]  /*1810*/  LDCU.128 UR8, c[0x0][0xb10] ;  /* 0x00016200ff0877ac */ /* 0x000ea20008000c00 */
[----:B------:R-:W3:Y:S01]  /*1820*/  LDCU UR12, c[0x0][0xb0c] ;  /* 0x00016180ff0c77ac */ /* 0x000ee20008000800 */
[----:B------:R-:W4:Y:S01]  /*1830*/  LDCU UR13, c[0x0][0xb20] ;  /* 0x00016400ff0d77ac */ /* 0x000f220008000800 */
[----:B--2---:R-:W-:Y:S02]  /*1840*/  UIMAD.WIDE.U32 UR6, UR16, UR8, URZ ;  /* 0x00000008100672a5 */ /* 0x004fe4000f8e00ff */
[----:B------:R-:W-:Y:S02]  /*1850*/  UIMAD.WIDE.U32 UR4, UR20, UR11, URZ ;  /* 0x0000000b140472a5 */ /* 0x000fe4000f8e00ff */
[----:B---3--:R-:W-:Y:S02]  /*1860*/  UISETP.NE.AND UP2, UPT, UR12, 0x1, UPT ;  /* 0x000000010c00788c */ /* 0x008fe4000bf45270 */
[----:B------:R-:W-:Y:S01]  /*1870*/  UISETP.NE.AND UP1, UPT, UR10, 0x1, UPT ;  /* 0x000000010a00788c */ /* 0x000fe2000bf25270 */
[----:B------:R-:W-:-:S02]  /*1880*/  UMOV UR6, UR7 ;  /* 0x0000000700067c82 */ /* 0x000fc40008000000 */
[----:B------:R-:W-:Y:S01]  /*1890*/  UMOV UR4, UR5 ;  /* 0x0000000500047c82 */ /* 0x000fe20008000000 */
[----:B------:R-:W-:Y:S02]  /*18a0*/  USHF.R.U32.HI UR6, URZ, UR9, UR6 ;  /* 0x00000009ff067299 */ /* 0x000fe40008011606 */
[----:B----4-:R-:W-:Y:S02]  /*18b0*/  USHF.R.U32.HI UR4, URZ, UR13, UR4 ;  /* 0x0000000dff047299 */ /* 0x010fe40008011604 */
[----:B------:R-:W-:Y:S02]  /*18c0*/  USEL UR5, UR16, UR6, !UP2 ;  /* 0x0000000610057287 */ /* 0x000fe4000d000000 */
[----:B------:R-:W-:-:S04]  /*18d0*/  USEL UR4, UR20, UR4, !UP1 ;  /* 0x0000000414047287 */ /* 0x000fc8000c800000 */
[----:B------:R-:W-:Y:S02]  /*18e0*/  UIADD3 UR6, UPT, UPT, UR5, -UR4, URZ ;  /* 0x8000000405067290 */ /* 0x000fe4000fffe0ff */
[----:B------:R-:W-:Y:S02]  /*18f0*/  UIADD3 UR4, UPT, UPT, -UR5, UR4, URZ ;  /* 0x0000000405047290 */ /* 0x000fe4000fffe1ff */
[----:B------:R-:W-:Y:S02]  /*1900*/  UIMAD UR20, UR6, UR10, UR20 ;  /* 0x0000000a061472a4 */ /* 0x000fe4000f8e0214 */
[----:B------:R-:W-:-:S12]  /*1910*/  UIMAD UR16, UR4, UR12, UR16 ;  /* 0x0000000c041072a4 */ /* 0x000fd8000f8e0210 */
.L_x_20:
[----:B------:R-:W-:Y:S05]  /*1920*/  BRA.U !UP5, `(.L_x_21) ;  /* 0x000000010d0c7547 */ /* 0x000fea000b800000 */
[----:B------:R-:W-:Y:S01]  /*1930*/  UCGABAR_WAIT ;  /* 0x0000000000007dc7 */ /* 0x000fe20008000000 */
[----:B------:R-:W-:Y:S01]  /*1940*/  CCTL.IVALL ;  /* 0x00000000ff00798f */ /* 0x000fe20002000000 */
[----:B------:R-:W-:Y:S05]  /*1950*/  BRA `(.L_x_22) ;  /* 0x0000000000047947 */ /* 0x000fea0003800000 */
.L_x_21:
[----:B------:R-:W-:Y:S06]  /*1960*/  BAR.SYNC.DEFER_BLOCKING 0x0 ;  /* 0x0000000000007b1d */ /* 0x000fec0000010000 */
.L_x_22:
[----:B------:R-:W-:Y:S05]  /*1970*/  BRA.U UP0, `(.L_x_23) ;  /* 0x0000001900b07547 */ /* 0x000fea000b800000 */
[----:B------:R-:W2:Y:S01]  /*1980*/  LDCU UR7, c[0x0][0x38c] ;  /* 0x00007180ff0777ac */ /* 0x000ea20008000800 */
[----:B------:R-:W3:Y:S01]  /*1990*/  S2UR UR8, SR_CgaCtaId ;  /* 0x00000000000879c3 */ /* 0x000ee20000008800 */
[----:B------:R-:W-:Y:S01]  /*19a0*/  PLOP3.LUT P1, PT, PT, PT, UP3, 0x80, 0x8 ;  /* 0x000000000008781c */ /* 0x000fe20003f2f038 */
[----:B------:R-:W-:Y:S01]  /*19b0*/  IMAD.MOV.U32 R12, RZ, RZ, 0x1 ;  /* 0x00000001ff0c7424 */ /* 0x000fe200078e00ff */
[----:B------:R-:W-:Y:S01]  /*19c0*/  UISETP.NE.AND UP0, UPT, UR17, URZ, UPT ;  /* 0x000000ff1100728c */ /* 0x000fe2000bf05270 */
[----:B------:R-:W-:Y:S01]  /*19d0*/  ISETP.EQ.OR P2, PT, R0, RZ, P3 ;  /* 0x000000ff0000720c */ /* 0x000fe20001f42670 */
[----:B------:R-:W-:Y:S01]  /*19e0*/  UMOV UR21, 0x400 ;  /* 0x0000040000157882 */ /* 0x000fe20000000000 */
[----:B------:R-:W-:Y:S01]  /*19f0*/  USHF.L.U32 UR5, UR32, 0x5, URZ ;  /* 0x0000000520057899 */ /* 0x000fe200080006ff */
[----:B------:R-:W-:Y:S01]  /*1a00*/  PLOP3.LUT P1, PT, P1, PT, PT, 0x8, 0x80 ;  /* 0x000000000080781c */ /* 0x000fe20000f2e170 */
[----:B------:R-:W-:Y:S01]  /*1a10*/  USEL UR25, UR48, 0x2, UP0 ;  /* 0x0000000230197887 */ /* 0x000fe20008000000 */
[----:B------:R-:W-:Y:S01]  /*1a20*/  CS2R R10, SRZ ;  /* 0x00000000000a7805 */ /* 0x000fe2000001ff00 */
[----:B------:R-:W-:Y:S01]  /*1a30*/  IMAD.MOV.U32 R9, RZ, RZ, RZ ;  /* 0x000000ffff097224 */ /* 0x000fe200078e00ff */
[----:B------:R-:W4:Y:S01]  /*1a40*/  LDCU UR43, c[0x0][0x370] ;  /* 0x00006e00ff2b77ac */ /* 0x000f220008000800 */
[----:B------:R-:W-:Y:S01]  /*1a50*/  IMAD.MOV.U32 R8, RZ, RZ, 0x1 ;  /* 0x00000001ff087424 */ /* 0x000fe200078e00ff */
[----:B------:R-:W1:Y:S01]  /*1a60*/  LDCU.64 UR28, c[0x0][0x348] ;  /* 0x00006900ff1c77ac */ /* 0x000e620008000a00 */
[----:B--2---:R-:W-:-:S02]  /*1a70*/  UIADD3 UR6, UPT, UPT, UR7, 0x1f, URZ ;  /* 0x0000001f07067890 */ /* 0x004fc4000fffe0ff */
[----:B------:R-:W-:Y:S02]  /*1a80*/  UIADD3 UR49, UPT, UPT, UR7, 0x3e, URZ ;  /* 0x0000003e07317890 */ /* 0x000fe4000fffe0ff */
[----:B------:R-:W-:Y:S02]  /*1a90*/  USHF.R.S32.HI UR4, URZ, 0x1f, UR6 ;  /* 0x0000001fff047899 */ /* 0x000fe40008011406 */
[----:B---3--:R-:W-:Y:S02]  /*1aa0*/  ULEA UR21, UR8, UR21, 0x18 ;  /* 0x0000001508157291 */ /* 0x008fe4000f8ec0ff */
[----:B------:R-:W-:Y:S02]  /*1ab0*/  ULEA.HI UR4, UR4, UR6, URZ, 0x5 ;  /* 0x0000000604047291 */ /* 0x000fe4000f8f28ff */
[----:B------:R-:W-:Y:S02]  /*1ac0*/  UIADD3 UR6, UPT, UPT, UR7, -0x1, URZ ;  /* 0xffffffff07067890 */ /* 0x000fe4000fffe0ff */
[----:B------:R-:W-:-:S02]  /*1ad0*/  USHF.R.S32.HI UR45, URZ, 0x5, UR4 ;  /* 0x00000005ff2d7899 */ /* 0x000fc40008011404 */
[----:B------:R-:W-:Y:S02]  /*1ae0*/  UISETP.GE.U32.AND UP1, UPT, UR6, -0x3f, UPT ;  /* 0xffffffc10600788c */ /* 0x000fe4000bf26070 */
[----:B------:R-:W-:Y:S02]  /*1af0*/  UISETP.LT.U32.AND UP0, UPT, UR45, 0x11, UPT ;  /* 0x000000112d00788c */ /* 0x000fe4000bf01070 */
[----:B------:R-:W-:Y:S02]  /*1b00*/  ULEA UR38, UR31, UR21, 0x1 ;  /* 0x000000151f267291 */ /* 0x000fe4000f8e08ff */
[----:B------:R-:W-:Y:S02]  /*1b10*/  USEL UR44, UR45, 0x11, UP0 ;  /* 0x000000112d2c7887 */ /* 0x000fe40008000000 */
[----:B------:R-:W-:Y:S02]  /*1b20*/  ULEA UR37, UR30, UR21, 0x1 ;  /* 0x000000151e257291 */ /* 0x000fe4000f8e08ff */
[----:B------:R-:W-:-:S02]  /*1b30*/  UIADD3 UR24, UPT, UPT, UR44, -0x1, URZ ;  /* 0xffffffff2c187890 */ /* 0x000fc4000fffe0ff */
[----:B------:R-:W-:Y:S01]  /*1b40*/  @UP1 UIADD3 UR24, UPT, UPT, UR44, URZ, URZ ;  /* 0x000000ff2c181290 */ /* 0x000fe2000fffe0ff */
[----:B------:R-:W2:Y:S01]  /*1b50*/  LDCU UR41, c[0x0][0x374] ;  /* 0x00006e80ff2977ac */ /* 0x000ea20008000800 */
[----:B------:R-:W-:Y:S02]  /*1b60*/  ULOP3.LUT UR47, UR5, 0x20, URZ, 0xe2, !UPT ;  /* 0x00000020052f7892 */ /* 0x000fe4000f8ee2ff */
[----:B------:R-:W-:Y:S02]  /*1b70*/  UIADD3 UR38, UPT, UPT, UR38, 0x4600, URZ ;  /* 0x0000460026267890 */ /* 0x000fe4000fffe0ff */
[----:B------:R-:W-:Y:S02]  /*1b80*/  UIADD3 UR37, UPT, UPT, UR37, 0x15600, URZ ;  /* 0x0001560025257890 */ /* 0x000fe4000fffe0ff */
[----:B------:R-:W-:Y:S02]  /*1b90*/  UIADD3 UR46, UPT, UPT, UR45, -UR44, URZ ;  /* 0x8000002c2d2e7290 */ /* 0x000fe4000fffe0ff */
[----:B------:R-:W-:Y:S01]  /*1ba0*/  UIADD3 UR24, UPT, UPT, UR24, 0x1, URZ ;  /* 0x0000000118187890 */ /* 0x000fe2000fffe0ff */
[----:B-1--4-:R-:W-:-:S11]  /*1bb0*/  UMOV UR7, URZ ;  /* 0x000000ff00077c82 */ /* 0x012fd60008000000 */
.L_x_43:
[----:B------:R-:W1:Y:S02]  /*1bc0*/  S2UR UR4, SR_CgaCtaId ;  /* 0x00000000000479c3 */ /* 0x000e640000008800 */
[----:B-1----:R-:W-:-:S09]  /*1bd0*/  UISETP.NE.AND UP0, UPT, UR4, URZ, UPT ;  /* 0x000000ff0400728c */ /* 0x002fd2000bf05270 */
[----:B------:R-:W-:Y:S05]  /*1be0*/  BRA.U UP0, `(.L_x_24) ;  /* 0x0000000100287547 */ /* 0x000fea000b800000 */
[----:B------:R-:W-:Y:S02]  /*1bf0*/  LEA R0, R9, UR21, 0x3 ;  /* 0x0000001509007c11 */ /* 0x000fe4000f8e18ff */
[----:B------:R-:W-:-:S04]  /*1c00*/  SHF.L.U32 R2, R8, 0x1f, RZ ;  /* 0x0000001f08027819 */ /* 0x000fc800000006ff */
[----:B------:R-:W1:Y:S02]  /*1c10*/  SYNCS.PHASECHK.TRANS64.TRYWAIT P0, [R0+URZ+0x1d0], R2 ;  /* 0x0001d002000075a7 */ /* 0x000e6400080011ff */
[----:B-1----:R-:W-:Y:S05]  /*1c20*/  @!P0 BRA `(.L_x_25) ;  /* 0x0000007000d88947 */ /* 0x002fea0003800000 */
.L_x_152:
[----:B------:R-:W-:Y:S01]  /*1c30*/  VIADD R9, R9, 0x1 ;  /* 0x0000000109097836 */ /* 0x000fe20000000000 */
[----:B------:R1:W-:Y:S04]  /*1c40*/  SYNCS.ARRIVE.TRANS64.A1T0 RZ, [R0+URZ+0x1c0], RZ ;  /* 0x0001c0ff00ff79a7 */ /* 0x0003e800081000ff */
[----:B------:R-:W-:-:S04]  /*1c50*/  ISETP.NE.AND P0, PT, R9, 0x2, PT ;  /* 0x000000020900780c */ /* 0x000fc80003f05270 */
[----:B------:R-:W-:Y:S02]  /*1c60*/  SEL R9, R9, RZ, P0 ;  /* 0x000000ff09097207 */ /* 0x000fe40000000000 */
[----:B-1----:R-:W-:-:S04]  /*1c70*/  SEL R0, RZ, 0x1, P0 ;  /* 0x00000001ff007807 */ /* 0x002fc80000000000 */
[----:B------:R-:W-:-:S07]  /*1c80*/  LOP3.LUT R8, R8, R0, RZ, 0x3c, !PT ;  /* 0x0000000008087212 */ /* 0x000fce00078e3cff */
.L_x_24:
[----:B------:R-:W-:Y:S01]  /*1c90*/  ULEA UR4, UR7, UR21, 0x3 ;  /* 0x0000001507047291 */ /* 0x000fe2000f8e18ff */
[----:B------:R-:W-:Y:S01]  /*1ca0*/  SHF.L.U32 R0, R12, 0x1f, RZ ;  /* 0x0000001f0c007819 */ /* 0x000fe200000006ff */
[----:B------:R-:W-:Y:S02]  /*1cb0*/  UISETP.GE.U32.AND UP0, UPT, UR49, 0x3f, UPT ;  /* 0x0000003f3100788c */ /* 0x000fe4000bf06070 */
[----:B------:R-:W-:Y:S02]  /*1cc0*/  ULEA UR11, UR20, UR50, 0x1 ;  /* 0x00000032140b7291 */ /* 0x000fe4000f8e08ff */
[----:B------:R-:W-:Y:S02]  /*1cd0*/  ULEA UR35, UR16, UR47, 0x6 ;  /* 0x0000002f10237291 */ /* 0x000fe4000f8e30ff */
[----:B------:R-:W-:Y:S01]  /*1ce0*/  USHF.L.U32 UR11, UR11, 0x6, URZ ;  /* 0x000000060b0b7899 */ /* 0x000fe200080006ff */
[----:B------:R1:W3:Y:S01]  /*1cf0*/  SYNCS.PHASECHK.TRANS64.TRYWAIT P0, [UR4+0x88], R0 ;  /* 0x00008800ff0075a7 */ /* 0x0002e20008001104 */
[----:B------:R-:W-:Y:S01]  /*1d00*/  UMOV UR6, URZ ;  /* 0x000000ff00067c82 */ /* 0x000fe20008000000 */
[----:B------:R-:W-:Y:S09]  /*1d10*/  BRA.U !UP0, `(.L_x_26) ;  /* 0x0000000108c87547 */ /* 0x000ff2000b800000 */
[----:B------:R-:W-:Y:S01]  /*1d20*/  UMOV UR13, URZ ;  /* 0x000000ff000d7c82 */ /* 0x000fe20008000000 */
[----:B------:R-:W-:-:S05]  /*1d30*/  UMOV UR4, UR7 ;  /* 0x0000000700047c82 */ /* 0x000fca0008000000 */
.L_x_32:
[----:B------:R-:W-:Y:S01]  /*1d40*/  ULEA UR33, UR4, UR21, 0x3 ;  /* 0x0000001504217291 */ /* 0x000fe2000f8e18ff */
[----:B---3--:R-:W-:Y:S01]  /*1d50*/  @!P3 MOV R2, 0x3000 ;  /* 0x000030000002b802 */ /* 0x008fe20000000f00 */
[----:B-1-3--:R-:W-:Y:S10]  /*1d60*/  @P0 BRA `(.L_x_27) ;  /* 0x00000000000c0947 */ /* 0x00aff40003800000 */
[----:B------:R-:W-:-:S04]  /*1d70*/  SHF.L.U32 R3, R12, 0x1f, RZ ;  /* 0x0000001f0c037819 */ /* 0x000fc800000006ff */
[----:B------:R-:W3:Y:S02]  /*1d80*/  SYNCS.PHASECHK.TRANS64.TRYWAIT P0, [UR33+0x88], R3 ;  /* 0x00008803ff0075a7 */ /* 0x000ee40008001121 */
[----:B---3--:R-:W-:Y:S05]  /*1d90*/  @!P0 BRA `(.L_x_28) ;  /* 0x0000007000908947 */ /* 0x008fea0003800000 */
.L_x_27:
[----:B------:R3:W-:Y:S01]  /*1da0*/  @!P3 SYNCS.ARRIVE.TRANS64 RZ, [UR33], R2 ;  /* 0x00000002ffffb9a7 */ /* 0x0007e20008000021 */
[----:B------:R-:W-:-:S04]  /*1db0*/  ULOP3.LUT UR5, UR25, 0x2, URZ, 0xfc, !UPT ;  /* 0x0000000219057892 */ /* 0x000fc8000f8efcff */
[----:B------:R-:W-:-:S09]  /*1dc0*/  UISETP.NE.AND UP0, UPT, UR5, 0x2, UPT ;  /* 0x000000020500788c */ /* 0x000fd2000bf05270 */
[----:B------:R-:W-:Y:S05]  /*1dd0*/  BRA.U UP0, `(.L_x_29) ;  /* 0x0000000100047547 */ /* 0x000fea000b800000 */
[----:B--2---:R-:W-:Y:S05]  /*1de0*/  BPT.TRAP 0x1 ;  /* 0x000000040000795c */ /* 0x004fea0000300000 */
.L_x_29:
[----:B------:R-:W-:Y:S04]  /*1df0*/  BSSY.RECONVERGENT B0, `(.L_x_30) ;  /* 0x0000003000007945 */ /* 0x000fe80003800200 */
[----:B------:R-:W-:Y:S05]  /*1e00*/  @P2 BRA `(.L_x_31) ;  /* 0x0000000000042947 */ /* 0x000fea0003800000 */
[----:B--2---:R-:W-:Y:S05]  /*1e10*/  BPT.TRAP 0x1 ;  /* 0x000000040000795c */ /* 0x004fea0000300000 */
.L_x_31:
[----:B--2---:R-:W-:Y:S05]  /*1e20*/  BSYNC.RECONVERGENT B0 ;  /* 0x0000000000007941 */ /* 0x004fea0003800200 */
.L_x_30:
[----:B------:R-:W-:Y:S02]  /*1e30*/  UIADD3 UR5, UPT, UPT, UR4, 0x1, URZ ;  /* 0x0000000104057890 */ /* 0x000fe4000fffe0ff */
[----:B------:R-:W-:Y:S02]  /*1e40*/  USHF.L.U32 UR34, UR13, 0x5, URZ ;  /* 0x000000050d227899 */ /* 0x000fe400080006ff */
[----:B------:R-:W-:Y:S02]  /*1e50*/  UISETP.NE.AND UP0, UPT, UR5, 0x11, UPT ;  /* 0x000000110500788c */ /* 0x000fe4000bf05270 */
[----:B------:R-:W-:Y:S02]  /*1e60*/  UIADD3 UR13, UPT, UPT, UR13, 0x1, URZ ;  /* 0x000000010d0d7890 */ /* 0x000fe4000fffe0ff */
[----:B------:R-:W-:Y:S02]  /*1e70*/  USEL UR6, URZ, 0x1, UP0 ;  /* 0x00000001ff067887 */ /* 0x000fe40008000000 */
[----:B------:R-:W-:-:S02]  /*1e80*/  USEL UR7, UR5, URZ, UP0 ;  /* 0x000000ff05077287 */ /* 0x000fc40008000000 */
[----:B------:R-:W-:Y:S02]  /*1e90*/  UIADD3 UR14, UP1, UPT, UR28, 0x80, URZ ;  /* 0x000000801c0e7890 */ /* 0x000fe4000ff3e0ff */
[----:B------:R-:W-:Y:S01]  /*1ea0*/  ULEA UR5, UR7, UR21, 0x3 ;  /* 0x0000001507057291 */ /* 0x000fe2000f8e18ff */
[----:B------:R-:W-:Y:S01]  /*1eb0*/  LOP3.LUT R12, R12, UR6, RZ, 0x3c, !PT ;  /* 0x000000060c0c7c12 */ /* 0x000fe2000f8e3cff */
[----:B------:R-:W-:Y:S02]  /*1ec0*/  ULEA UR6, UR4, UR31, 0xb ;  /* 0x0000001f04067291 */ /* 0x000fe4000f8e58ff */
[----:B------:R-:W-:Y:S01]  /*1ed0*/  UIADD3.X UR15, UPT, UPT, URZ, UR29, URZ, UP1, !UPT ;  /* 0x0000001dff0f7290 */ /* 0x000fe20008ffe4ff */
[----:B-1----:R-:W-:Y:S01]  /*1ee0*/  SHF.L.U32 R0, R12, 0x1f, RZ ;  /* 0x0000001f0c007819 */ /* 0x002fe200000006ff */
[----:B------:R-:W-:Y:S02]  /*1ef0*/  ULEA UR6, UR6, UR21, 0x1 ;  /* 0x0000001506067291 */ /* 0x000fe4000f8e08ff */
[----:B------:R-:W-:Y:S01]  /*1f00*/  UPRMT UR16, URZ, 0x5410, UR27 ;  /* 0x00005410ff107896 */ /* 0x000fe2000800001b */
[----:B------:R4:W1:Y:S01]  /*1f10*/  SYNCS.PHASECHK.TRANS64.TRYWAIT P0, [UR5+0x88], R0 ;  /* 0x00008800ff0075a7 */ /* 0x0008620008001105 */
[----:B------:R-:W-:-:S02]  /*1f20*/  ULEA UR5, UR4, UR30, 0xc ;  /* 0x0000001e04057291 */ /* 0x000fc4000f8e60ff */
[----:B------:R-:W-:Y:S02]  /*1f30*/  UIADD3 UR4, UP0, UPT, UR28, 0x180, URZ ;  /* 0x000001801c047890 */ /* 0x000fe4000ff1e0ff */
[----:B------:R-:W-:Y:S02]  /*1f40*/  ULEA UR5, UR5, UR21, 0x1 ;  /* 0x0000001505057291 */ /* 0x000fe4000f8e08ff */
[----:B------:R-:W-:Y:S02]  /*1f50*/  UIADD3 UR32, UPT, UPT, UR6, 0x4600, URZ ;  /* 0x0000460006207890 */ /* 0x000fe4000fffe0ff */
[----:B------:R-:W-:Y:S02]  /*1f60*/  UIADD3 UR8, UPT, UPT, UR5, 0x15600, URZ ;  /* 0x0001560005087890 */ /* 0x000fe4000fffe0ff */
[----:B------:R-:W-:Y:S02]  /*1f70*/  UIADD3.X UR5, UPT, UPT, URZ, UR29, URZ, UP0, !UPT ;  /* 0x0000001dff057290 */ /* 0x000fe400087fe4ff */
[----:B------:R-:W-:-:S02]  /*1f80*/  UISETP.NE.AND UP0, UPT, UR13, UR24, UPT ;  /* 0x000000180d00728c */ /* 0x000fc4000bf05270 */
[----:B------:R-:W-:Y:S01]  /*1f90*/  UPRMT UR6, URZ, 0x5410, UR26 ;  /* 0x00005410ff067896 */ /* 0x000fe2000800001a */
[----:B------:R-:W-:Y:S01]  /*1fa0*/  UMOV UR18, 0x0 ;  /* 0x0000000000127882 */ /* 0x000fe20000000000 */
[----:B------:R-:W-:Y:S01]  /*1fb0*/  UMOV UR19, 0x10000000 ;  /* 0x1000000000137882 */ /* 0x000fe20000000000 */
[----:B------:R-:W-:Y:S01]  /*1fc0*/  UMOV UR12, UR36 ;  /* 0x00000024000c7c82 */ /* 0x000fe20008000000 */
[----:B------:R-:W-:Y:S01]  /*1fd0*/  UMOV UR9, UR33 ;  /* 0x0000002100097c82 */ /* 0x000fe20008000000 */
[----:B------:R-:W-:Y:S01]  /*1fe0*/  UMOV UR10, UR34 ;  /* 0x00000022000a7c82 */ /* 0x000fe20008000000 */
[----:B------:R-:W-:Y:S03]  /*1ff0*/  UTMALDG.3D.MULTICAST [UR32], [UR14], UR16, desc[UR18] ;  /* 0x000012200e0073b4 */ /* 0x000fe60008011810 */
[----:B------:R2:W-:Y:S02]  /*2000*/  UTMALDG.3D.MULTICAST [UR8], [UR4], UR6, desc[UR18] ;  /* 0x00001208040073b4 */ /* 0x0005e40008011806 */
[----:B--2---:R-:W-:Y:S01]  /*2010*/  UMOV UR6, UR24 ;  /* 0x0000001800067c82 */ /* 0x004fe20008000000 */
[----:B------:R-:W-:Y:S01]  /*2020*/  UMOV UR4, UR7 ;  /* 0x0000000700047c82 */ /* 0x000fe20008000000 */
[----:B----4-:R-:W-:Y:S05]  /*2030*/  BRA.U UP0, `(.L_x_32) ;  /* 0xfffffffd00407547 */ /* 0x010fea000b83ffff */
.L_x_26:
[----:B------:R-:W-:Y:S01]  /*2040*/  ULEA UR4, UR7, UR21, 0x3 ;  /* 0x0000001507047291 */ /* 0x000fe2000f8e18ff */
[----:B-1----:R-:W-:Y:S01]  /*2050*/  SHF.L.U32 R0, R12, 0x1f, RZ ;  /* 0x0000001f0c007819 */ /* 0x002fe200000006ff */
[----:B------:R-:W-:Y:S01]  /*2060*/  @!P1 SYNCS.ARRIVE.TRANS64.A1T0 RZ, [UR21+0x158], RZ ;  /* 0x000158ffffff99a7 */ /* 0x000fe20008100015 */
[----:B------:R-:W-:-:S06]  /*2070*/  UISETP.GT.AND UP0, UPT, UR45, UR44, UPT ;  /* 0x0000002c2d00728c */ /* 0x000fcc000bf04270 */
[----:B---3--:R1:W3:Y:S03]  /*2080*/  SYNCS.PHASECHK.TRANS64.TRYWAIT P0, [UR4+0x88], R0 ;  /* 0x00008800ff0075a7 */ /* 0x0082e60008001104 */
[----:B------:R-:W-:Y:S05]  /*2090*/  BRA.U !UP0, `(.L_x_33) ;  /* 0x0000000108bc7547 */ /* 0x000fea000b800000 */
[----:B------:R-:W-:Y:S01]  /*20a0*/  UIADD3 UR13, UPT, UPT, UR46, UR6, URZ ;  /* 0x000000062e0d7290 */ /* 0x000fe2000fffe0ff */
[----:B------:R-:W-:-:S11]  /*20b0*/  UMOV UR4, UR7 ;  /* 0x0000000700047c82 */ /* 0x000fd60008000000 */
.L_x_39:
[----:B------:R-:W-:Y:S01]  /*20c0*/  ULEA UR17, UR4, UR21, 0x3 ;  /* 0x0000001504117291 */ /* 0x000fe2000f8e18ff */
[----:B---3--:R-:W-:Y:S01]  /*20d0*/  @!P3 MOV R2, 0x3000 ;  /* 0x000030000002b802 */ /* 0x008fe20000000f00 */
[----:B-1-3--:R-:W-:Y:S10]  /*20e0*/  @P0 BRA `(.L_x_34) ;  /* 0x00000000000c0947 */ /* 0x00aff40003800000 */
[----:B------:R-:W-:-:S04]  /*20f0*/  SHF.L.U32 R3, R12, 0x1f, RZ ;  /* 0x0000001f0c037819 */ /* 0x000fc800000006ff */
[----:B------:R-:W3:Y:S02]  /*2100*/  SYNCS.PHASECHK.TRANS64.TRYWAIT P0, [UR17+0x88], R3 ;  /* 0x00008803ff0075a7 */ /* 0x000ee40008001111 */
[----:B---3--:R-:W-:Y:S05]  /*2110*/  @!P0 BRA `(.L_x_35) ;  /* 0x0000006c00c88947 */ /* 0x008fea0003800000 */
.L_x_34:
[----:B------:R3:W-:Y:S01]  /*2120*/  @!P3 SYNCS.ARRIVE.TRANS64 RZ, [UR17], R2 ;  /* 0x00000002ffffb9a7 */ /* 0x0007e20008000011 */
[----:B------:R-:W-:-:S04]  /*2130*/  ULOP3.LUT UR5, UR25, 0x2, URZ, 0xfc, !UPT ;  /* 0x0000000219057892 */ /* 0x000fc8000f8efcff */
[----:B------:R-:W-:-:S09]  /*2140*/  UISETP.NE.AND UP0, UPT, UR5, 0x2, UPT ;  /* 0x000000020500788c */ /* 0x000fd2000bf05270 */
[----:B------:R-:W-:Y:S05]  /*2150*/  BRA.U UP0, `(.L_x_36) ;  /* 0x0000000100047547 */ /* 0x000fea000b800000 */
[----:B--2---:R-:W-:Y:S05]  /*2160*/  BPT.TRAP 0x1 ;  /* 0x000000040000795c */ /* 0x004fea0000300000 */
.L_x_36:
[----:B------:R-:W-:Y:S04]  /*2170*/  BSSY.RECONVERGENT B0, `(.L_x_37) ;  /* 0x0000003000007945 */ /* 0x000fe80003800200 */
[----:B------:R-:W-:Y:S05]  /*2180*/  @P2 BRA `(.L_x_38) ;  /* 0x0000000000042947 */ /* 0x000fea0003800000 */
[----:B--2---:R-:W-:Y:S05]  /*2190*/  BPT.TRAP 0x1 ;  /* 0x000000040000795c */ /* 0x004fea0000300000 */
.L_x_38:
[----:B--2---:R-:W-:Y:S05]  /*21a0*/  BSYNC.RECONVERGENT B0 ;  /* 0x0000000000007941 */ /* 0x004fea0003800200 */
.L_x_37:
[----:B------:R-:W-:Y:S02]  /*21b0*/  UIADD3 UR5, UPT, UPT, UR4, 0x1, URZ ;  /* 0x0000000104057890 */ /* 0x000fe4000fffe0ff */
[----:B------:R-:W-:Y:S02]  /*21c0*/  UIADD3 UR14, UP1, UPT, UR28, 0x80, URZ ;  /* 0x000000801c0e7890 */ /* 0x000fe4000ff3e0ff */
[----:B------:R-:W-:Y:S02]  /*21d0*/  UISETP.NE.AND UP0, UPT, UR5, 0x11, UPT ;  /* 0x000000110500788c */ /* 0x000fe4000bf05270 */
[----:B------:R-:W-:Y:S02]  /*21e0*/  ULEA UR16, UR4, UR38, 0xc ;  /* 0x0000002604107291 */ /* 0x000fe4000f8e60ff */
[----:B------:R-:W-:Y:S02]  /*21f0*/  USEL UR8, URZ, 0x1, UP0 ;  /* 0x00000001ff087887 */ /* 0x000fe40008000000 */
[----:B------:R-:W-:-:S02]  /*2200*/  USEL UR7, UR5, URZ, UP0 ;  /* 0x000000ff05077287 */ /* 0x000fc40008000000 */
[----:B------:R-:W-:Y:S02]  /*2210*/  UIADD3 UR22, UP0, UPT, UR28, 0x180, URZ ;  /* 0x000001801c167890 */ /* 0x000fe4000ff1e0ff */
[----:B------:R-:W-:Y:S01]  /*2220*/  ULEA UR5, UR7, UR21, 0x3 ;  /* 0x0000001507057291 */ /* 0x000fe2000f8e18ff */
[----:B------:R-:W-:Y:S01]  /*2230*/  LOP3.LUT R12, R12, UR8, RZ, 0x3c, !PT ;  /* 0x000000080c0c7c12 */ /* 0x000fe2000f8e3cff */
[----:B------:R-:W-:Y:S02]  /*2240*/  ULEA UR8, UR4, UR37, 0xd ;  /* 0x0000002504087291 */ /* 0x000fe4000f8e68ff */
[----:B------:R-:W-:Y:S01]  /*2250*/  USHF.L.U32 UR18, UR6, 0x5, URZ ;  /* 0x0000000506127899 */ /* 0x000fe200080006ff */
[----:B-1----:R-:W-:Y:S01]  /*2260*/  SHF.L.U32 R0, R12, 0x1f, RZ ;  /* 0x0000001f0c007819 */ /* 0x002fe200000006ff */
[----:B------:R-:W-:Y:S02]  /*2270*/  UPRMT UR4, URZ, 0x5410, UR27 ;  /* 0x00005410ff047896 */ /* 0x000fe4000800001b */
[----:B------:R-:W-:Y:S01]  /*2280*/  UIADD3.X UR15, UPT, UPT, URZ, UR29, URZ, UP1, !UPT ;  /* 0x0000001dff0f7290 */ /* 0x000fe20008ffe4ff */
[----:B------:R4:W1:Y:S01]  /*2290*/  SYNCS.PHASECHK.TRANS64.TRYWAIT P0, [UR5+0x88], R0 ;  /* 0x00008800ff0075a7 */ /* 0x0008620008001105 */
[----:B------:R-:W-:-:S02]  /*22a0*/  UPRMT UR5, URZ, 0x5410, UR26 ;  /* 0x00005410ff057896 */ /* 0x000fc4000800001a */
[----:B------:R-:W-:Y:S01]  /*22b0*/  UIADD3.X UR23, UPT, UPT, URZ, UR29, URZ, UP0, !UPT ;  /* 0x0000001dff177290 */ /* 0x000fe200087fe4ff */
[----:B------:R-:W-:Y:S01]  /*22c0*/  UMOV UR32, 0x0 ;  /* 0x0000000000207882 */ /* 0x000fe20000000000 */
[----:B------:R-:W-:Y:S01]  /*22d0*/  UMOV UR33, 0x10000000 ;  /* 0x1000000000217882 */ /* 0x000fe20000000000 */
[----:B------:R-:W-:Y:S01]  /*22e0*/  UMOV UR19, UR35 ;  /* 0x0000002300137c82 */ /* 0x000fe20008000000 */
[----:B------:R-:W-:Y:S01]  /*22f0*/  UMOV UR20, UR36 ;  /* 0x0000002400147c82 */ /* 0x000fe20008000000 */
[----:B------:R-:W-:Y:S01]  /*2300*/  UMOV UR12, UR36 ;  /* 0x00000024000c7c82 */ /* 0x000fe20008000000 */
[----:B------:R-:W-:Y:S01]  /*2310*/  UMOV UR9, UR17 ;  /* 0x0000001100097c82 */ /* 0x000fe20008000000 */
[----:B------:R-:W-:Y:S01]  /*2320*/  UMOV UR10, UR18 ;  /* 0x00000012000a7c82 */ /* 0x000fe20008000000 */
[----:B------:R2:W-:Y:S01]  /*2330*/  UTMALDG.3D.MULTICAST [UR16], [UR14], UR4, desc[UR32] ;  /* 0x000020100e0073b4 */ /* 0x0005e20008011804 */
[----:B------:R-:W-:-:S04]  /*2340*/  UIADD3 UR6, UPT, UPT, UR6, 0x1, URZ ;  /* 0x0000000106067890 */ /* 0x000fc8000fffe0ff */
[----:B------:R-:W-:Y:S01]  /*2350*/  UISETP.NE.AND UP0, UPT, UR6, UR13, UPT ;  /* 0x0000000d0600728c */ /* 0x000fe2000bf05270 */
[----:B------:R4:W-:Y:S01]  /*2360*/  UTMALDG.3D.MULTICAST [UR8], [UR22], UR5, desc[UR32] ;  /* 0x00002008160073b4 */ /* 0x0009e20008011805 */
[----:B--2---:R-:W-:-:S07]  /*2370*/  UMOV UR4, UR7 ;  /* 0x0000000700047c82 */ /* 0x004fce0008000000 */
[----:B----4-:R-:W-:Y:S05]  /*2380*/  BRA.U UP0, `(.L_x_39) ;  /* 0xfffffffd004c7547 */ /* 0x010fea000b83ffff */
.L_x_33:
[C---:B------:R-:W-:Y:S01]  /*2390*/  LEA R3, R11.reuse, UR21, 0x3 ;  /* 0x000000150b037c11 */ /* 0x040fe2000f8e18ff */
[----:B------:R-:W-:Y:S01]  /*23a0*/  NOP ;  /* 0x0000000000007918 */ /* 0x000fe20000000000 */
[----:B-1----:R-:W-:Y:S02]  /*23b0*/  SHF.L.U32 R0, R10, 0x1f, RZ ;  /* 0x0000001f0a007819 */ /* 0x002fe400000006ff */
[----:B------:R-:W-:Y:S02]  /*23c0*/  LEA R4, R11, UR21, 0x4 ;  /* 0x000000150b047c11 */ /* 0x000fe4000f8e20ff */
[----:B---3--:R-:W1:Y:S02]  /*23d0*/  SYNCS.PHASECHK.TRANS64.TRYWAIT P0, [R3+URZ+0x160], R0 ;  /* 0x00016000030075a7 */ /* 0x008e6400080011ff */
[----:B-1----:R-:W-:Y:S05]  /*23e0*/  @!P0 BRA `(.L_x_40) ;  /* 0x0000006c002c8947 */ /* 0x002fea0003800000 */
.L_x_155:
[----:B------:R-:W3:Y:S01]  /*23f0*/  LDS.128 R4, [R4+0x1f0] ;  /* 0x0001f00004047984 */ /* 0x000ee20000000c00 */
[----:B------:R-:W-:Y:S01]  /*2400*/  UISETP.GE.AND UP0, UPT, UR42, 0x1, UPT ;  /* 0x000000012a00788c */ /* 0x000fe2000bf06270 */
[----:B------:R-:W-:Y:S01]  /*2410*/  @!PT LDS RZ, [RZ] ;  /* 0x00000000fffff984 */ /* 0x000fe20000000800 */
[----:B------:R-:W-:Y:S01]  /*2420*/  @!PT LDS RZ, [RZ] ;  /* 0x00000000fffff984 */ /* 0x000fe20000000800 */
[----:B------:R-:W-:Y:S01]  /*2430*/  @!PT LDS RZ, [RZ] ;  /* 0x00000000fffff984 */ /* 0x000fe20000000800 */
[----:B------:R-:W-:Y:S01]  /*2440*/  @!PT LDS RZ, [RZ] ;  /* 0x00000000fffff984 */ /* 0x000fe20000000800 */
[----:B------:R4:W-:Y:S06]  /*2450*/  MEMBAR.ALL.CTA ;  /* 0x0000000000007992 */ /* 0x0009ec0000008000 */
[----:B----4-:R-:W4:Y:S01]  /*2460*/  FENCE.VIEW.ASYNC.S ;  /* 0x00000000000073c6 */ /* 0x010f220000000000 */
[----:B---3--:R-:W-:-:S13]  /*2470*/  LOP3.LUT P0, RZ, R6, 0x1, RZ, 0xc0, !PT ;  /* 0x0000000106ff7812 */ /* 0x008fda000780c0ff */
[----:B----4-:R-:W-:Y:S01]  /*2480*/  VOTEU.ANY UP1, P0 ;  /* 0x0000000000ff7886 */ /* 0x010fe20000020100 */
[----:B------:R-:W-:-:S13]  /*2490*/  PLOP3.LUT P0, PT, PT, PT, UP1, 0x80, 0x8 ;  /* 0x000000000008781c */ /* 0x000fda0003f0f018 */
[----:B-1----:R-:W-:Y:S02]  /*24a0*/  @P0 LOP3.LUT R0, R5, 0xffff, RZ, 0xc0, !PT ;  /* 0x0000ffff05000812 */ /* 0x002fe400078ec0ff */
[----:B------:R-:W-:Y:S02]  /*24b0*/  @P0 MOV R2, R4 ;  /* 0x0000000400020202 */ /* 0x000fe40000000f00 */
[----:B------:R-:W-:Y:S01]  /*24c0*/  @P0 R2UR UR5, R0 ;  /* 0x00000000000502ca */ /* 0x000fe200000e0000 */
[----:B------:R-:W-:Y:S01]  /*24d0*/  VIADD R0, R3, 0x170 ;  /* 0x0000017003007836 */ /* 0x000fe20000000000 */
[----:B------:R-:W-:Y:S02]  /*24e0*/  @P0 SHF.R.U32.HI R4, RZ, 0x10, R5 ;  /* 0x00000010ff040819 */ /* 0x000fe40000011605 */
[----:B------:R-:W-:Y:S02]  /*24f0*/  @P0 R2UR UR6, R2 ;  /* 0x00000000020602ca */ /* 0x000fe400000e0000 */
[----:B------:R-:W-:-:S02]  /*2500*/  PRMT R0, RZ, 0x654, R0 ;  /* 0x00000654ff007816 */ /* 0x000fc40000000000 */
[----:B------:R-:W-:Y:S02]  /*2510*/  @P0 R2UR UR4, R4 ;  /* 0x00000000040402ca */ /* 0x000fe400000e0000 */
[----:B------:R1:W-:Y:S03]  /*2520*/  SYNCS.ARRIVE.TRANS64.RED.A1T0 RZ, [R0+URZ], RZ ;  /* 0x000000ff00ff79a7 */ /* 0x0003e600081004ff */
[----:B------:R-:W-:-:S04]  /*2530*/  @UP1 UMOV UR39, UR5 ;  /* 0x0000000500271c82 */ /* 0x000fc80008000000 */
[----:B------:R-:W-:-:S04]  /*2540*/  @UP1 UMOV UR40, UR6 ;  /* 0x0000000600281c82 */ /* 0x000fc80008000000 */
[----:B------:R-:W-:Y:S01]  /*2550*/  @UP1 UMOV UR36, UR4 ;  /* 0x0000000400241c82 */ /* 0x000fe20008000000 */
[----:B------:R-:W-:Y:S05]  /*2560*/  BRA.U !UP0, `(.L_x_41) ;  /* 0x0000000108d47547 */ /* 0x000fea000b800000 */
[----:B------:R-:W2:Y:S01]  /*2570*/  LDCU.128 UR12, c[0x0][0xb10] ;  /* 0x00016200ff0c77ac */ /* 0x000ea20008000c00 */
[----:B------:R-:W3:Y:S01]  /*2580*/  LDCU UR22, c[0x0][0xb20] ;  /* 0x00016400ff1677ac */ /* 0x000ee20008000800 */
[----:B------:R-:W4:Y:S01]  /*2590*/  LDCU UR20, c[0x0][0xb0c] ;  /* 0x00016180ff1477ac */ /* 0x000f220008000800 */
[----:B------:R-:W1:Y:S01]  /*25a0*/  LDCU.64 UR8, c[0x0][0xb28] ;  /* 0x00016500ff0877ac */ /* 0x000e620008000a00 */
[----:B------:R-:W-:Y:S02]  /*25b0*/  UISETP.NE.AND UP3, UPT, UR42, 0x1, UPT ;  /* 0x000000012a00788c */ /* 0x000fe4000bf65270 */
[----:B--2---:R-:W-:Y:S02]  /*25c0*/  UIMAD.WIDE.U32 UR10, UR41, UR15, URZ ;  /* 0x0000000f290a72a5 */ /* 0x004fe4000f8e00ff */
[----:B------:R-:W-:Y:S02]  /*25d0*/  UIMAD.WIDE.U32 UR4, UR43, UR12, URZ ;  /* 0x0000000c2b0472a5 */ /* 0x000fe4000f8e00ff */
[----:B------:R-:W-:-:S02]  /*25e0*/  UISETP.NE.AND UP0, UPT, UR14, 0x1, UPT ;  /* 0x000000010e00788c */ /* 0x000fc4000bf05270 */
[----:B------:R-:W-:Y:S01]  /*25f0*/  UIMAD.WIDE.U32 UR18, UR39, UR15, URZ ;  /* 0x0000000f271272a5 */ /* 0x000fe2000f8e00ff */
[----:B------:R-:W-:Y:S02]  /*2600*/  UMOV UR10, UR11 ;  /* 0x0000000b000a7c82 */ /* 0x000fe40008000000 */
[----:B------:R-:W-:Y:S01]  /*2610*/  UMOV UR4, UR5 ;  /* 0x0000000500047c82 */ /* 0x000fe20008000000 */
[----:B---3--:R-:W-:Y:S02]  /*2620*/  USHF.R.U32.HI UR10, URZ, UR22, UR10 ;  /* 0x00000016ff0a7299 */ /* 0x008fe4000801160a */
[----:B----4-:R-:W-:Y:S02]  /*2630*/  UISETP.NE.AND UP2, UPT, UR20, 0x1, UPT ;  /* 0x000000011400788c */ /* 0x010fe4000bf45270 */
[----:B------:R-:W-:Y:S02]  /*2640*/  USHF.R.U32.HI UR4, URZ, UR13, UR4 ;  /* 0x0000000dff047299 */ /* 0x000fe40008011604 */
[----:B------:R-:W-:-:S02]  /*2650*/  USEL UR5, UR41, UR10, !UP0 ;  /* 0x0000000a29057287 */ /* 0x000fc4000c000000 */
[----:B------:R-:W-:Y:S02]  /*2660*/  USEL UR6, UR43, UR4, !UP2 ;  /* 0x000000042b067287 */ /* 0x000fe4000d000000 */
[----:B-1----:R-:W-:Y:S01]  /*2670*/  UIMAD.WIDE.U32 UR10, UR5, UR8, URZ ;  /* 0x00000008050a72a5 */ /* 0x002fe2000f8e00ff */
[----:B------:R-:W-:Y:S01]  /*2680*/  UMOV UR4, UR19 ;  /* 0x0000001300047c82 */ /* 0x000fe20008000000 */
[----:B------:R-:W-:Y:S02]  /*2690*/  UIMAD.WIDE.U32 UR16, UR40, UR12, URZ ;  /* 0x0000000c281072a5 */ /* 0x000fe4000f8e00ff */
[----:B------:R-:W-:-:S03]  /*26a0*/  UIMAD.WIDE.U32 UR18, UR6, UR8, URZ ;  /* 0x00000008061272a5 */ /* 0x000fc6000f8e00ff */
[----:B------:R-:W-:Y:S01]  /*26b0*/  UMOV UR10, UR11 ;  /* 0x0000000b000a7c82 */ /* 0x000fe20008000000 */
[----:B------:R-:W-:Y:S02]  /*26c0*/  USHF.R.U32.HI UR4, URZ, UR22, UR4 ;  /* 0x00000016ff047299 */ /* 0x000fe40008011604 */
[----:B------:R-:W-:Y:S01]  /*26d0*/  @UP3 USHF.R.U32.HI UR5, URZ, UR9, UR10 ;  /* 0x00000009ff053299 */ /* 0x000fe2000801160a */
[----:B------:R-:W-:Y:S01]  /*26e0*/  UMOV UR16, UR17 ;  /* 0x0000001100107c82 */ /* 0x000fe20008000000 */
[----:B------:R-:W-:Y:S01]  /*26f0*/  UMOV UR18, UR19 ;  /* 0x0000001300127c82 */ /* 0x000fe20008000000 */
[----:B------:R-:W-:Y:S02]  /*2700*/  USHF.R.U32.HI UR13, URZ, UR13, UR16 ;  /* 0x0000000dff0d7299 */ /* 0x000fe40008011610 */
[----:B------:R-:W-:Y:S02]  /*2710*/  USEL UR4, UR39, UR4, !UP0 ;  /* 0x0000000427047287 */ /* 0x000fe4000c000000 */
[----:B------:R-:W-:-:S02]  /*2720*/  @UP3 USHF.R.U32.HI UR6, URZ, UR9, UR18 ;  /* 0x00000009ff063299 */ /* 0x000fc40008011612 */
[----:B------:R-:W-:Y:S02]  /*2730*/  UIMAD UR10, UR42, UR5, URZ ;  /* 0x000000052a0a72a4 */ /* 0x000fe4000f8e02ff */
[----:B------:R-:W-:Y:S02]  /*2740*/  USEL UR5, UR40, UR13, !UP2 ;  /* 0x0000000d28057287 */ /* 0x000fe4000d000000 */
[----:B------:R-:W-:Y:S02]  /*2750*/  UIMAD UR12, UR42, UR6, URZ ;  /* 0x000000062a0c72a4 */ /* 0x000fe4000f8e02ff */
[----:B------:R-:W-:Y:S02]  /*2760*/  UISETP.GE.AND UP0, UPT, UR4, UR10, UPT ;  /* 0x0000000a0400728c */ /* 0x000fe4000bf06270 */
[----:B------:R-:W-:Y:S02]  /*2770*/  UIMAD.WIDE.U32 UR10, UR4, UR8, URZ ;  /* 0x00000008040a72a5 */ /* 0x000fe4000f8e00ff */
[----:B------:R-:W-:-:S02]  /*2780*/  UISETP.GE.OR UP0, UPT, UR5, UR12, UP0 ;  /* 0x0000000c0500728c */ /* 0x000fc40008706670 */
        /* <DEDUP_REMOVED lines=19> */
.L_x_41:
[----:B------:R-:W3:Y:S02]  /*28c0*/  LDCU UR4, c[0x0][0xb30] ;  /* 0x00016600ff0477ac */ /* 0x000ee40008000800 */
[----:B---3--:R-:W-:-:S09]  /*28d0*/  UISETP.NE.AND UP0, UPT, UR4, 0x1, UPT ;  /* 0x000000010400788c */ /* 0x008fd2000bf05270 */
[----:B------:R-:W-:Y:S05]  /*28e0*/  BRA.U UP0, `(.L_x_42) ;  /* 0x0000000100447547 */ /* 0x000fea000b800000 */
[----:B------:R-:W3:Y:S01]  /*28f0*/  LDCU.128 UR12, c[0x0][0xb10] ;  /* 0x00016200ff0c77ac */ /* 0x000ee20008000c00 */
[----:B------:R-:W4:Y:S01]  /*2900*/  LDCU UR10, c[0x0][0xb0c] ;  /* 0x00016180ff0a77ac */ /* 0x000f220008000800 */
[----:B------:R-:W1:Y:S01]  /*2910*/  LDCU UR6, c[0x0][0xb20] ;  /* 0x00016400ff0677ac */ /* 0x000e620008000800 */
[----:B---3--:R-:W-:Y:S02]  /*2920*/  UIMAD.WIDE.U32 UR8, UR40, UR12, URZ ;  /* 0x0000000c280872a5 */ /* 0x008fe4000f8e00ff */
[----:B------:R-:W-:Y:S02]  /*2930*/  UIMAD.WIDE.U32 UR4, UR39, UR15, URZ ;  /* 0x0000000f270472a5 */ /* 0x000fe4000f8e00ff */
[----:B----4-:R-:W-:Y:S02]  /*2940*/  UISETP.NE.AND UP2, UPT, UR10, 0x1, UPT ;  /* 0x000000010a00788c */ /* 0x010fe4000bf45270 */
[----:B------:R-:W-:Y:S01]  /*2950*/  UISETP.NE.AND UP0, UPT, UR14, 0x1, UPT ;  /* 0x000000010e00788c */ /* 0x000fe2000bf05270 */
[----:B------:R-:W-:-:S02]  /*2960*/  UMOV UR8, UR9 ;  /* 0x0000000900087c82 */ /* 0x000fc40008000000 */
[----:B------:R-:W-:Y:S01]  /*2970*/  UMOV UR4, UR5 ;  /* 0x0000000500047c82 */ /* 0x000fe20008000000 */
[----:B------:R-:W-:Y:S02]  /*2980*/  USHF.R.U32.HI UR13, URZ, UR13, UR8 ;  /* 0x0000000dff0d7299 */ /* 0x000fe40008011608 */
[----:B-1----:R-:W-:Y:S02]  /*2990*/  USHF.R.U32.HI UR4, URZ, UR6, UR4 ;  /* 0x00000006ff047299 */ /* 0x002fe40008011604 */
[----:B------:R-:W-:Y:S02]  /*29a0*/  USEL UR5, UR40, UR13, !UP2 ;  /* 0x0000000d28057287 */ /* 0x000fe4000d000000 */
[----:B------:R-:W-:-:S04]  /*29b0*/  USEL UR4, UR39, UR4, !UP0 ;  /* 0x0000000427047287 */ /* 0x000fc8000c000000 */
[----:B------:R-:W-:Y:S02]  /*29c0*/  UIADD3 UR6, UPT, UPT, UR5, -UR4, URZ ;  /* 0x8000000405067290 */ /* 0x000fe4000fffe0ff */
[----:B------:R-:W-:Y:S02]  /*29d0*/  UIADD3 UR4, UPT, UPT, -UR5, UR4, URZ ;  /* 0x0000000405047290 */ /* 0x000fe4000fffe1ff */
[----:B------:R-:W-:Y:S02]  /*29e0*/  UIMAD UR39, UR6, UR14, UR39 ;  /* 0x0000000e062772a4 */ /* 0x000fe4000f8e0227 */
[----:B------:R-:W-:-:S12]  /*29f0*/  UIMAD UR40, UR4, UR10, UR40 ;  /* 0x0000000a042872a4 */ /* 0x000fd8000f8e0228 */
.L_x_42:
[----:B------:R-:W-:Y:S01]  /*2a00*/  VIADD R11, R11, 0x1 ;  /* 0x000000010b0b7836 */ /* 0x000fe20000000000 */
[----:B------:R-:W-:Y:S02]  /*2a10*/  R2UR UR5, R48 ;  /* 0x00000000300572ca */ /* 0x000fe400000e0000 */
[----:B------:R-:W-:Y:S02]  /*2a20*/  R2UR UR4, R47 ;  /* 0x000000002f0472ca */ /* 0x000fe400000e0000 */
[C---:B------:R-:W-:Y:S02]  /*2a30*/  ISETP.NE.AND P0, PT, R11.reuse, 0x2, PT ;  /* 0x000000020b00780c */ /* 0x040fe40003f05270 */
[----:B------:R-:W-:Y:S02]  /*2a40*/  PLOP3.LUT P1, PT, PT, PT, PT, 0x80, 0x8 ;  /* 0x000000000008781c */ /* 0x000fe40003f2f070 */
[----:B-1----:R-:W-:Y:S02]  /*2a50*/  SEL R0, RZ, 0x1, P0 ;  /* 0x00000001ff007807 */ /* 0x002fe40000000000 */
[----:B------:R-:W-:-:S02]  /*2a60*/  SEL R11, R11, RZ, P0 ;  /* 0x000000ff0b0b7207 */ /* 0x000fc40000000000 */
[----:B------:R-:W-:Y:S01]  /*2a70*/  LOP3.LUT R10, R10, R0, RZ, 0x3c, !PT ;  /* 0x000000000a0a7212 */ /* 0x000fe200078e3cff */
[----:B------:R-:W-:Y:S02]  /*2a80*/  UIADD3 UR16, UPT, UPT, UR40, UR5, URZ ;  /* 0x0000000528107290 */ /* 0x000fe4000fffe0ff */
[----:B------:R-:W-:Y:S01]  /*2a90*/  UIADD3 UR20, UPT, UPT, UR39, UR4, URZ ;  /* 0x0000000427147290 */ /* 0x000fe2000fffe0ff */
[----:B------:R-:W-:Y:S11]  /*2aa0*/  BRA.U UP1, `(.L_x_43) ;  /* 0xfffffff101447547 */ /* 0x000ff6000b83ffff */
[----:B------:R-:W-:Y:S01]  /*2ab0*/  UIADD3 UR21, UPT, UPT, UR21, 0x88, URZ ;  /* 0x0000008815157890 */ /* 0x000fe2000fffe0ff */
[----:B------:R-:W-:-:S03]  /*2ac0*/  SHF.L.U32 R2, R12, 0x1f, RZ ;  /* 0x0000001f0c027819 */ /* 0x000fc600000006ff */
[----:B------:R-:W-:-:S09]  /*2ad0*/  ULEA UR4, UR7, UR21, 0x3 ;  /* 0x0000001507047291 */ /* 0x000fd2000f8e18ff */
[----:B------:R-:W1:Y:S02]  /*2ae0*/  SYNCS.PHASECHK.TRANS64.TRYWAIT P0, [UR4], R2 ;  /* 0x00000002ff0075a7 */ /* 0x000e640008001104 */
[----:B-1----:R-:W-:Y:S05]  /*2af0*/  @!P0 BRA `(.L_x_44) ;  /* 0x00000064007c8947 */ /* 0x002fea0003800000 */
.L_x_157:
[----:B------:R-:W-:-:S04]  /*2b00*/  UIADD3 UR4, UPT, UPT, UR7, 0x1, URZ ;  /* 0x0000000107047890 */ /* 0x000fc8000fffe0ff */
[----:B------:R-:W-:-:S04]  /*2b10*/  UISETP.NE.AND UP0, UPT, UR4, 0x11, UPT ;  /* 0x000000110400788c */ /* 0x000fc8000bf05270 */
[----:B------:R-:W-:Y:S02]  /*2b20*/  USEL UR6, URZ, 0x1, UP0 ;  /* 0x00000001ff067887 */ /* 0x000fe40008000000 */
[----:B------:R-:W-:-:S04]  /*2b30*/  USEL UR4, UR4, URZ, UP0 ;  /* 0x000000ff04047287 */ /* 0x000fc80008000000 */
[----:B------:R-:W-:Y:S01]  /*2b40*/  ULEA UR5, UR4, UR21, 0x3 ;  /* 0x0000001504057291 */ /* 0x000fe2000f8e18ff */
[----:B-1----:R-:W-:-:S04]  /*2b50*/  LOP3.LUT R2, R12, UR6, RZ, 0x3c, !PT ;  /* 0x000000060c027c12 */ /* 0x002fc8000f8e3cff */
[----:B------:R-:W-:-:S04]  /*2b60*/  SHF.L.U32 R3, R2, 0x1f, RZ ;  /* 0x0000001f02037819 */ /* 0x000fc800000006ff */
[----:B------:R-:W1:Y:S02]  /*2b70*/  SYNCS.PHASECHK.TRANS64.TRYWAIT P0, [UR5], R3 ;  /* 0x00000003ff0075a7 */ /* 0x000e640008001105 */
[----:B-1----:R-:W-:Y:S05]  /*2b80*/  @!P0 BRA `(.L_x_45) ;  /* 0x0000006400708947 */ /* 0x002fea0003800000 */
.L_x_159:
[----:B------:R-:W-:-:S04]  /*2b90*/  UIADD3 UR4, UPT, UPT, UR4, 0x1, URZ ;  /* 0x0000000104047890 */ /* 0x000fc8000fffe0ff */
[----:B------:R-:W-:-:S04]  /*2ba0*/  UISETP.NE.AND UP0, UPT, UR4, 0x11, UPT ;  /* 0x000000110400788c */ /* 0x000fc8000bf05270 */
[----:B------:R-:W-:Y:S02]  /*2bb0*/  USEL UR6, URZ, 0x1, UP0 ;  /* 0x00000001ff067887 */ /* 0x000fe40008000000 */
[----:B------:R-:W-:-:S04]  /*2bc0*/  USEL UR4, UR4, URZ, UP0 ;  /* 0x000000ff04047287 */ /* 0x000fc80008000000 */
[----:B------:R-:W-:Y:S01]  /*2bd0*/  ULEA UR5, UR4, UR21, 0x3 ;  /* 0x0000001504057291 */ /* 0x000fe2000f8e18ff */
[----:B------:R-:W-:-:S04]  /*2be0*/  LOP3.LUT R2, R2, UR6, RZ, 0x3c, !PT ;  /* 0x0000000602027c12 */ /* 0x000fc8000f8e3cff */
[----:B-1----:R-:W-:-:S04]  /*2bf0*/  SHF.L.U32 R3, R2, 0x1f, RZ ;  /* 0x0000001f02037819 */ /* 0x002fc800000006ff */
[----:B------:R-:W1:Y:S02]  /*2c00*/  SYNCS.PHASECHK.TRANS64.TRYWAIT P0, [UR5], R3 ;  /* 0x00000003ff0075a7 */ /* 0x000e640008001105 */
[----:B-1----:R-:W-:Y:S05]  /*2c10*/  @!P0 BRA `(.L_x_46) ;  /* 0x0000006400648947 */ /* 0x002fea0003800000 */
.L_x_161:
        /* <DEDUP_REMOVED lines=9> */
.L_x_163:
        /* <DEDUP_REMOVED lines=9> */
.L_x_165:
        /* <DEDUP_REMOVED lines=9> */
.L_x_167:
        /* <DEDUP_REMOVED lines=9> */
.L_x_169:
        /* <DEDUP_REMOVED lines=9> */
.L_x_171:
        /* <DEDUP_REMOVED lines=9> */
.L_x_173:
        /* <DEDUP_REMOVED lines=9> */
.L_x_175:
        /* <DEDUP_REMOVED lines=9> */
.L_x_177:
        /* <DEDUP_REMOVED lines=9> */
.L_x_179:
        /* <DEDUP_REMOVED lines=9> */
.L_x_181:
        /* <DEDUP_REMOVED lines=9> */
.L_x_183:
        /* <DEDUP_REMOVED lines=9> */
.L_x_185:
        /* <DEDUP_REMOVED lines=9> */
.L_x_187:
[----:B------:R-:W-:-:S04]  /*3370*/  UIADD3 UR4, UPT, UPT, UR4, 0x1, URZ ;  /* 0x0000000104047890 */ /* 0x000fc8000fffe0ff */
[----:B------:R-:W-:-:S04]  /*3380*/  UISETP.NE.AND UP0, UPT, UR4, 0x11, UPT ;  /* 0x000000110400788c */ /* 0x000fc8000bf05270 */
[----:B------:R-:W-:Y:S02]  /*3390*/  USEL UR5, URZ, 0x1, UP0 ;  /* 0x00000001ff057887 */ /* 0x000fe40008000000 */
[----:B------:R-:W-:-:S04]  /*33a0*/  USEL UR4, UR4, URZ, UP0 ;  /* 0x000000ff04047287 */ /* 0x000fc80008000000 */
[----:B------:R-:W-:Y:S01]  /*33b0*/  ULEA UR4, UR4, UR21, 0x3 ;  /* 0x0000001504047291 */ /* 0x000fe2000f8e18ff */
[----:B------:R-:W-:-:S04]  /*33c0*/  LOP3.LUT R2, R2, UR5, RZ, 0x3c, !PT ;  /* 0x0000000502027c12 */ /* 0x000fc8000f8e3cff */
[----:B------:R-:W-:Y:S01]  /*33d0*/  SHF.L.U32 R2, R2, 0x1f, RZ ;  /* 0x0000001f02027819 */ /* 0x000fe200000006ff */
[----:B-1----:R-:W-:-:S07]  /*33e0*/  IMAD.U32 R0, RZ, RZ, UR4 ;  /* 0x00000004ff007e24 */ /* 0x002fce000f8e00ff */
.L_x_60:
[----:B-1----:R1:W3:Y:S02]  /*33f0*/  SYNCS.PHASECHK.TRANS64.TRYWAIT P0, [R0+URZ], R2 ;  /* 0x00000002000075a7 */ /* 0x0022e400080011ff */
[----:B---3--:R-:W-:Y:S05]  /*3400*/  @!P0 NANOSLEEP.SYNCS 0x989680 ;  /* 0x009896800000895d */ /* 0x008fea0003900000 */
[----:B------:R-:W3:Y:S02]  /*3410*/  @!P0 SYNCS.PHASECHK.TRANS64 P0, [R0+URZ], R2 ;  /* 0x00000002000085a7 */ /* 0x000ee400080010ff */
[----:B--23--:R-:W-:Y:S05]  /*3420*/  @P0 EXIT ;  /* 0x000000000000094d */ /* 0x00cfea0003800000 */
[----:B------:R-:W-:Y:S05]  /*3430*/  BRA `(.L_x_60) ;  /* 0xfffffffc00ec7947 */ /* 0x000fea000383ffff */
.L_x_23:
[----:B------:R-:W2:Y:S02]  /*3440*/  S2UR UR4, SR_CgaCtaId ;  /* 0x00000000000479c3 */ /* 0x000ea40000008800 */
[----:B--2---:R-:W-:-:S04]  /*3450*/  UISETP.NE.AND UP0, UPT, UR4, URZ, UPT ;  /* 0x000000ff0400728c */ /* 0x004fc8000bf05270 */
[----:B------:R-:W-:-:S09]  /*3460*/  UISETP.NE.OR UP0, UPT, UR17, 0x1, UP0 ;  /* 0x000000011100788c */ /* 0x000fd20008705670 */
[----:B------:R-:W-:Y:S05]  /*3470*/  BRA.U UP0, `(.L_x_61) ;  /* 0x00000005004c7547 */ /* 0x000fea000b800000 */
[----:B------:R-:W2:Y:S01]  /*3480*/  S2UR UR5, SR_CgaCtaId ;  /* 0x00000000000579c3 */ /* 0x000ea20000008800 */
[----:B------:R-:W-:Y:S01]  /*3490*/  UMOV UR4, 0x400 ;  /* 0x0000040000047882 */ /* 0x000fe20000000000 */
[----:B------:R-:W-:Y:S01]  /*34a0*/  ISETP.GE.U32.AND P2, PT, R0, 0x4, PT ;  /* 0x000000040000780c */ /* 0x000fe20003f46070 */
[----:B------:R-:W-:Y:S01]  /*34b0*/  IMAD.MOV.U32 R12, RZ, RZ, 0x1 ;  /* 0x00000001ff0c7424 */ /* 0x000fe200078e00ff */
[----:B------:R-:W-:Y:S02]  /*34c0*/  CS2R R10, SRZ ;  /* 0x00000000000a7805 */ /* 0x000fe4000001ff00 */
[----:B------:R-:W-:Y:S01]  /*34d0*/  CS2R R8, SRZ ;  /* 0x0000000000087805 */ /* 0x000fe2000001ff00 */
[----:B--2---:R-:W-:-:S03]  /*34e0*/  ULEA UR6, UR5, UR4, 0x18 ;  /* 0x0000000405067291 */ /* 0x004fc6000f8ec0ff */
[----:B------:R-:W-:-:S09]  /*34f0*/  UMOV UR5, URZ ;  /* 0x000000ff00057c82 */ /* 0x000fd20008000000 */
.L_x_65:
[----:B------:R-:W-:Y:S02]  /*3500*/  LEA R2, R8, UR6, 0x3 ;  /* 0x0000000608027c11 */ /* 0x000fe4000f8e18ff */
[----:B------:R-:W-:-:S03]  /*3510*/  SHF.L.U32 R4, R9, 0x1f, RZ ;  /* 0x0000001f09047819 */ /* 0x000fc600000006ff */
[----:B------:R-:W-:Y:S01]  /*3520*/  VIADD R5, R2, 0x1d0 ;  /* 0x000001d002057836 */ /* 0x000fe20000000000 */
[----:B------:R-:W2:Y:S02]  /*3530*/  SYNCS.PHASECHK.TRANS64.TRYWAIT P0, [R2+URZ+0x1c0], R4 ;  /* 0x0001c004020075a7 */ /* 0x000ea400080011ff */
[----:B--2---:R-:W-:Y:S05]  /*3540*/  @!P0 BRA `(.L_x_62) ;  /* 0x0000006000688947 */ /* 0x004fea0003800000 */
.L_x_188:
[----:B------:R-:W-:Y:S01]  /*3550*/  ULEA UR4, UR5, UR6, 0x3 ;  /* 0x0000000605047291 */ /* 0x000fe2000f8e18ff */
[----:B--2---:R-:W-:Y:S01]  /*3560*/  PRMT R2, RZ, 0x654, R5 ;  /* 0x00000654ff027816 */ /* 0x004fe20000000005 */
[----:B------:R-:W-:Y:S01]  /*3570*/  @!P2 IMAD.MOV.U32 R4, RZ, RZ, 0x10 ;  /* 0x00000010ff04a424 */ /* 0x000fe200078e00ff */
[----:B------:R-:W-:Y:S01]  /*3580*/  SHF.L.U32 R5, R12, 0x1f, RZ ;  /* 0x0000001f0c057819 */ /* 0x000fe200000006ff */
[----:B------:R-:W-:Y:S01]  /*3590*/  UIADD3 UR7, UPT, UPT, UR4, 0x160, URZ ;  /* 0x0000016004077890 */ /* 0x000fe2000fffe0ff */
[----:B------:R2:W-:Y:S05]  /*35a0*/  SYNCS.ARRIVE.TRANS64.RED.A1T0 RZ, [R2+URZ], RZ ;  /* 0x000000ff02ff79a7 */ /* 0x0005ea00081004ff */
[----:B------:R-:W-:Y:S01]  /*35b0*/  IMAD.U32 R6, RZ, RZ, UR7 ;  /* 0x00000007ff067e24 */ /* 0x000fe2000f8e00ff */
[----:B------:R-:W3:Y:S04]  /*35c0*/  SYNCS.PHASECHK.TRANS64.TRYWAIT P0, [UR4+0x170], R5 ;  /* 0x00017005ff0075a7 */ /* 0x000ee80008001104 */
[----:B------:R-:W-:Y:S01]  /*35d0*/  PRMT R6, R0, 0x654, R6 ;  /* 0x0000065400067816 */ /* 0x000fe20000000006 */
[----:B--23--:R-:W-:Y:S06]  /*35e0*/  @!P0 BRA `(.L_x_63) ;  /* 0x0000006000548947 */ /* 0x00cfec0003800000 */
.L_x_190:
[----:B------:R-:W-:Y:S01]  /*35f0*/  ULEA UR8, UR5, UR6, 0x4 ;  /* 0x0000000605087291 */ /* 0x000fe2000f8e20ff */
[----:B------:R-:W-:Y:S01]  /*3600*/  SEL R3, R6, R3, !P2 ;  /* 0x0000000306037207 */ /* 0x000fe20005000000 */
[----:B------:R-:W-:Y:S01]  /*3610*/  UIADD3 UR9, UPT, UPT, UR4, 0x160, URZ ;  /* 0x0000016004097890 */ /* 0x000fe2000fffe0ff */
[----:B--2---:R-:W-:Y:S01]  /*3620*/  LEA R2, R11, UR6, 0x3 ;  /* 0x000000060b027c11 */ /* 0x004fe2000f8e18ff */
[----:B------:R-:W-:Y:S01]  /*3630*/  UIADD3 UR8, UPT, UPT, UR8, 0x1f0, URZ ;  /* 0x000001f008087890 */ /* 0x000fe2000fffe0ff */
[----:B------:R2:W-:Y:S01]  /*3640*/  @!P2 SYNCS.ARRIVE.TRANS64.RED RZ, [R3+URZ], R4 ;  /* 0x0000000403ffa9a7 */ /* 0x0005e200080004ff */
[----:B------:R-:W-:Y:S01]  /*3650*/  UIADD3 UR4, UPT, UPT, UR5, 0x1, URZ ;  /* 0x0000000105047890 */ /* 0x000fe2000fffe0ff */
[----:B------:R-:W-:-:S03]  /*3660*/  VIADD R8, R8, 0x1 ;  /* 0x0000000108087836 */ /* 0x000fc60000000000 */
[----:B------:R-:W-:Y:S02]  /*3670*/  UISETP.NE.AND UP0, UPT, UR4, 0x2, UPT ;  /* 0x000000020400788c */ /* 0x000fe4000bf05270 */
[----:B------:R-:W-:Y:S01]  /*3680*/  ISETP.NE.AND P0, PT, R8, 0x2, PT ;  /* 0x000000020800780c */ /* 0x000fe20003f05270 */
[----:B------:R-:W-:Y:S06]  /*3690*/  UGETNEXTWORKID.BROADCAST [UR8], [UR9] ;  /* 0x00000000080073ca */ /* 0x000fec0008000100 */
[----:B------:R-:W-:Y:S02]  /*36a0*/  USEL UR7, URZ, 0x1, UP0 ;  /* 0x00000001ff077887 */ /* 0x000fe40008000000 */
[----:B------:R-:W-:-:S04]  /*36b0*/  USEL UR5, UR4, URZ, UP0 ;  /* 0x000000ff04057287 */ /* 0x000fc80008000000 */
[----:B------:R-:W-:Y:S02]  /*36c0*/  LOP3.LUT R12, R12, UR7, RZ, 0x3c, !PT ;  /* 0x000000070c0c7c12 */ /* 0x000fe4000f8e3cff */
[----:B--2---:R-:W-:-:S04]  /*36d0*/  SHF.L.U32 R4, R10, 0x1f, RZ ;  /* 0x0000001f0a047819 */ /* 0x004fc800000006ff */
[----:B------:R-:W2:Y:S02]  /*36e0*/  SYNCS.PHASECHK.TRANS64.TRYWAIT P1, [R2+URZ+0x160], R4 ;  /* 0x00016004020075a7 */ /* 0x000ea400080211ff */
[----:B--2---:R-:W-:Y:S05]  /*36f0*/  @!P1 BRA `(.L_x_64) ;  /* 0x0000006000289947 */ /* 0x004fea0003800000 */
.L_x_191:
[C---:B--2---:R-:W-:Y:S01]  /*3700*/  LEA R4, R11.reuse, UR6, 0x4 ;  /* 0x000000060b047c11 */ /* 0x044fe2000f8e20ff */
[----:B------:R-:W-:Y:S01]  /*3710*/  VIADD R2, R2, 0x170 ;  /* 0x0000017002027836 */ /* 0x000fe20000000000 */
[----:B------:R-:W-:Y:S01]  /*3720*/  SEL R8, R8, RZ, P0 ;  /* 0x000000ff08087207 */ /* 0x000fe20000000000 */
[----:B------:R-:W-:-:S03]  /*3730*/  VIADD R11, R11, 0x1 ;  /* 0x000000010b0b7836 */ /* 0x000fc60000000000 */
[----:B------:R-:W2:Y:S01]  /*3740*/  LDS.128 R4, [R4+0x1f0] ;  /* 0x0001f00004047984 */ /* 0x000ea20000000c00 */
[----:B------:R-:W-:Y:S02]  /*3750*/  PRMT R2, RZ, 0x654, R2 ;  /* 0x00000654ff027816 */ /* 0x000fe40000000002 */
[C---:B------:R-:W-:Y:S01]  /*3760*/  ISETP.NE.AND P1, PT, R11.reuse, 0x2, PT ;  /* 0x000000020b00780c */ /* 0x040fe20003f25270 */
[----:B------:R-:W-:Y:S01]  /*3770*/  @!PT LDS RZ, [RZ] ;  /* 0x00000000fffff984 */ /* 0x000fe20000000800 */
[----:B------:R-:W-:Y:S01]  /*3780*/  @!PT LDS RZ, [RZ] ;  /* 0x00000000fffff984 */ /* 0x000fe20000000800 */
[----:B------:R-:W-:Y:S01]  /*3790*/  @!PT LDS RZ, [RZ] ;  /* 0x00000000fffff984 */ /* 0x000fe20000000800 */
[----:B------:R-:W-:Y:S01]  /*37a0*/  @!PT LDS RZ, [RZ] ;  /* 0x00000000fffff984 */ /* 0x000fe20000000800 */
[----:B------:R3:W-:Y:S06]  /*37b0*/  MEMBAR.ALL.CTA ;  /* 0x0000000000007992 */ /* 0x0007ec0000008000 */
[----:B---3--:R-:W3:Y:S01]  /*37c0*/  FENCE.VIEW.ASYNC.S ;  /* 0x00000000000073c6 */ /* 0x008ee20000000000 */
[----:B------:R-:W-:Y:S01]  /*37d0*/  SEL R11, R11, RZ, P1 ;  /* 0x000000ff0b0b7207 */ /* 0x000fe20000800000 */
[----:B---3--:R3:W-:Y:S01]  /*37e0*/  SYNCS.ARRIVE.TRANS64.RED.A1T0 RZ, [R2+URZ], RZ ;  /* 0x000000ff02ff79a7 */ /* 0x0087e200081004ff */
[----:B--2---:R-:W-:-:S02]  /*37f0*/  LOP3.LUT P3, RZ, R6, 0x1, RZ, 0xc0, !PT ;  /* 0x0000000106ff7812 */ /* 0x004fc4000786c0ff */
[----:B------:R-:W-:-:S04]  /*3800*/  SEL R4, RZ, 0x1, P1 ;  /* 0x00000001ff047807 */ /* 0x000fc80000800000 */
[----:B------:R-:W-:Y:S02]  /*3810*/  LOP3.LUT R10, R10, R4, RZ, 0x3c, !PT ;  /* 0x000000040a0a7212 */ /* 0x000fe400078e3cff */
[----:B---3--:R-:W-:-:S04]  /*3820*/  SEL R2, RZ, 0x1, P0 ;  /* 0x00000001ff027807 */ /* 0x008fc80000000000 */
[----:B------:R-:W-:Y:S01]  /*3830*/  LOP3.LUT R9, R9, R2, RZ, 0x3c, !PT ;  /* 0x0000000209097212 */ /* 0x000fe200078e3cff */
[----:B------:R-:W-:Y:S06]  /*3840*/  @P3 BRA `(.L_x_65) ;  /* 0xfffffffc002c3947 */ /* 0x000fec000383ffff */
[----:B------:R-:W-:Y:S01]  /*3850*/  ULEA UR4, UR5, UR6, 0x3 ;  /* 0x0000000605047291 */ /* 0x000fe2000f8e18ff */
[----:B------:R-:W-:-:S08]  /*3860*/  SHF.L.U32 R2, R12, 0x1f, RZ ;  /* 0x0000001f0c027819 */ /* 0x000fd000000006ff */
[----:B------:R-:W2:Y:S02]  /*3870*/  SYNCS.PHASECHK.TRANS64 P0, [UR4+0x170], R2 ;  /* 0x00017002ff0075a7 */ /* 0x000ea40008001004 */
[----:B--2---:R-:W-:Y:S05]  /*3880*/  @P0 BRA `(.L_x_66) ;  /* 0x0000000000080947 */ /* 0x004fea0003800000 */
[----:B------:R-:W2:Y:S02]  /*3890*/  SYNCS.PHASECHK.TRANS64.TRYWAIT P0, [UR4+0x170], R2 ;  /* 0x00017002ff0075a7 */ /* 0x000ea40008001104 */
[----:B--2---:R-:W-:Y:S05]  /*38a0*/  @!P0 BRA `(.L_x_67) ;  /* 0x0000005c00d08947 */ /* 0x004fea0003800000 */
.L_x_66:
[----:B------:R-:W-:-:S04]  /*38b0*/  UIADD3 UR7, UPT, UPT, UR5, 0x1, URZ ;  /* 0x0000000105077890 */ /* 0x000fc8000fffe0ff */
[----:B------:R-:W-:-:S04]  /*38c0*/  UISETP.NE.AND UP0, UPT, UR7, 0x2, UPT ;  /* 0x000000020700788c */ /* 0x000fc8000bf05270 */
[----:B------:R-:W-:Y:S02]  /*38d0*/  USEL UR8, URZ, 0x1, UP0 ;  /* 0x00000001ff087887 */ /* 0x000fe40008000000 */
[----:B------:R-:W-:-:S04]  /*38e0*/  USEL UR7, UR7, URZ, UP0 ;  /* 0x000000ff07077287 */ /* 0x000fc80008000000 */
[----:B------:R-:W-:Y:S01]  /*38f0*/  ULEA UR7, UR7, UR6, 0x3 ;  /* 0x0000000607077291 */ /* 0x000fe2000f8e18ff */
[----:B--2---:R-:W-:-:S04]  /*3900*/  LOP3.LUT R2, R12, UR8, RZ, 0x3c, !PT ;  /* 0x000000080c027c12 */ /* 0x004fc8000f8e3cff */
[----:B------:R-:W-:-:S04]  /*3910*/  SHF.L.U32 R0, R2, 0x1f, RZ ;  /* 0x0000001f02007819 */ /* 0x000fc800000006ff */
[----:B------:R-:W2:Y:S02]  /*3920*/  SYNCS.PHASECHK.TRANS64 P0, [UR7+0x170], R0 ;  /* 0x00017000ff0075a7 */ /* 0x000ea40008001007 */
[----:B-12---:R-:W-:Y:S05]  /*3930*/  @P0 EXIT ;  /* 0x000000000000094d */ /* 0x006fea0003800000 */
[----:B------:R-:W-:Y:S02]  /*3940*/  SHF.L.U32 R2, R2, 0x1f, RZ ;  /* 0x0000001f02027819 */ /* 0x000fe400000006ff */
[----:B------:R-:W-:-:S07]  /*3950*/  MOV R0, UR7 ;  /* 0x0000000700007c02 */ /* 0x000fce0008000f00 */
.L_x_68:
[----:B-1----:R1:W2:Y:S02]  /*3960*/  SYNCS.PHASECHK.TRANS64.TRYWAIT P0, [R0+URZ+0x170], R2 ;  /* 0x00017002000075a7 */ /* 0x0022a400080011ff */
[----:B--2---:R-:W-:Y:S05]  /*3970*/  @!P0 NANOSLEEP.SYNCS 0x989680 ;  /* 0x009896800000895d */ /* 0x004fea0003900000 */
[----:B------:R-:W2:Y:S02]  /*3980*/  @!P0 SYNCS.PHASECHK.TRANS64 P0, [R0+URZ+0x170], R2 ;  /* 0x00017002000085a7 */ /* 0x000ea400080010ff */
[----:B--2---:R-:W-:Y:S05]  /*3990*/  @P0 EXIT ;  /* 0x000000000000094d */ /* 0x004fea0003800000 */
[----:B------:R-:W-:Y:S05]  /*39a0*/  BRA `(.L_x_68) ;  /* 0xfffffffc00ec7947 */ /* 0x000fea000383ffff */
.L_x_61:
[----:B------:R-:W-:Y:S05]  /*39b0*/  BRA.U UP4, `(.L_x_69) ;  /* 0x0000000d04a07547 */ /* 0x000fea000b800000 */
[----:B------:R-:W2:Y:S01]  /*39c0*/  S2UR UR7, SR_CgaCtaId ;  /* 0x00000000000779c3 */ /* 0x000ea20000008800 */
[----:B------:R-:W-:Y:S01]  /*39d0*/  UMOV UR4, 0x40 ;  /* 0x0000004000047882 */ /* 0x000fe20000000000 */
[----:B------:R-:W-:Y:S01]  /*39e0*/  NOP ;  /* 0x0000000000007918 */ /* 0x000fe20000000000 */
[----:B------:R-:W-:Y:S01]  /*39f0*/  UMOV UR6, 0x400 ;  /* 0x0000040000067882 */ /* 0x000fe20000000000 */
[----:B--2---:R-:W-:Y:S02]  /*3a00*/  ULEA UR5, UR7, UR4, 0x18 ;  /* 0x0000000407057291 */ /* 0x004fe4000f8ec0ff */
[----:B------:R-:W-:-:S07]  /*3a10*/  ULEA UR6, UR7, UR6, 0x18 ;  /* 0x0000000607067291 */ /* 0x000fce000f8ec0ff */
[----:B------:R-:W2:Y:S02]  /*3a20*/  LDS.U8 R0, [UR5+0x1c] ;  /* 0x00001c05ff007984 */ /* 0x000ea40008000000 */
[----:B--2---:R-:W-:-:S13]  /*3a30*/  ISETP.NE.AND P0, PT, R0, RZ, PT ;  /* 0x000000ff0000720c */ /* 0x004fda0003f05270 */
[----:B------:R-:W-:Y:S05]  /*3a40*/  @P0 BRA `(.L_x_70) ;  /* 0x0000000000580947 */ /* 0x000fea0003800000 */
[----:B------:R-:W-:-:S13]  /*3a50*/  ELECT P0, URZ, PT ;  /* 0x0000000000ff782f */ /* 0x000fda0003800000 */
[----:B------:R-:W-:Y:S05]  /*3a60*/  @!P0 BRA `(.L_x_71) ;  /* 0x0000000000608947 */ /* 0x000fea0003800000 */
[----:B------:R-:W-:Y:S01]  /*3a70*/  UMOV UR4, 0x10 ;  /* 0x0000001000047882 */ /* 0x000fe20000000000 */
[----:B------:R-:W-:Y:S01]  /*3a80*/  HFMA2 R0, -RZ, RZ, 0, 5.9604644775390625e-08 ;  /* 0x00000001ff007431 */ /* 0x000fe200000001ff */
[----:B------:R-:W-:-:S03]  /*3a90*/  MOV R3, 0xffff ;  /* 0x0000ffff00037802 */ /* 0x000fc60000000f00 */
[----:B------:R-:W-:Y:S04]  /*3aa0*/  DEPBAR.LE SB2, 0x36 ;  /* 0x0000ad800000791a */ /* 0x000fe80000000000 */
[----:B------:R-:W2:Y:S02]  /*3ab0*/  UTCATOMSWS.FIND_AND_SET.ALIGN UP0, UR4, UR4 ;  /* 0x00000004000475e3 */ /* 0x000ea40008000800 */
[----:B--2---:R-:W-:Y:S01]  /*3ac0*/  MOV R4, UR4 ;  /* 0x0000000400047c02 */ /* 0x004fe20008000f00 */
[----:B------:R-:W-:Y:S06]  /*3ad0*/  BRA.U UP0, `(.L_x_72) ;  /* 0x0000000100187547 */ /* 0x000fec000b800000 */
.L_x_73:
[----:B------:R-:W-:Y:S05]  /*3ae0*/  NANOSLEEP 0x64 ;  /* 0x000000640000795d */ /* 0x000fea0003800000 */
[----:B------:R-:W-:-:S05]  /*3af0*/  UMOV UR4, 0x10 ;  /* 0x0000001000047882 */ /* 0x000fca0000000000 */
[----:B------:R-:W-:Y:S04]  /*3b00*/  DEPBAR.LE SB2, 0x36 ;  /* 0x0000ad800000791a */ /* 0x000fe80000000000 */
[----:B------:R-:W2:Y:S02]  /*3b10*/  UTCATOMSWS.FIND_AND_SET.ALIGN UP0, UR4, UR4 ;  /* 0x00000004000475e3 */ /* 0x000ea40008000800 */
[----:B--2---:R-:W-:Y:S01]  /*3b20*/  MOV R4, UR4 ;  /* 0x0000000400047c02 */ /* 0x004fe20008000f00 */
[----:B------:R-:W-:Y:S05]  /*3b30*/  BRA.U !UP0, `(.L_x_73) ;  /* 0xfffffffd08e87547 */ /* 0x000fea000b83ffff */
.L_x_72:
[-C--:B------:R-:W-:Y:S02]  /*3b40*/  SHF.L.U32 R3, R3, R4.reuse, RZ ;  /* 0x0000000403037219 */ /* 0x080fe400000006ff */
[----:B------:R-:W-:Y:S01]  /*3b50*/  SHF.L.U32 R0, R0, R4, RZ ;  /* 0x0000000400007219 */ /* 0x000fe200000006ff */
[----:B------:R-:W-:Y:S02]  /*3b60*/  IMAD.SHL.U32 R4, R4, 0x20, RZ ;  /* 0x0000002004047824 */ /* 0x000fe400078e00ff */
[----:B------:R2:W-:Y:S04]  /*3b70*/  ATOMS.OR RZ, [UR5+0x14], R3 ;  /* 0x00001403ffff798c */ /* 0x0005e8000b000005 */
[----:B------:R2:W-:Y:S04]  /*3b80*/  ATOMS.OR RZ, [UR5+0x18], R0 ;  /* 0x00001800ffff798c */ /* 0x0005e8000b000005 */
[----:B------:R2:W-:Y:S01]  /*3b90*/  STS [UR6+0x210], R4 ;  /* 0x00021004ff007988 */ /* 0x0005e20008000806 */
[----:B------:R-:W-:Y:S05]  /*3ba0*/  BRA `(.L_x_71) ;  /* 0x0000000000107947 */ /* 0x000fea0003800000 */
.L_x_70:
[----:B------:R-:W-:Y:S02]  /*3bb0*/  MOV R0, 0xffffffff ;  /* 0xffffffff00007802 */ /* 0x000fe40000000f00 */
[----:B------:R-:W-:-:S03]  /*3bc0*/  MOV R4, 0x3bf0 ;  /* 0x00003bf000047802 */ /* 0x000fc60000000f00 */
[----:B------:R2:W-:Y:S04]  /*3bd0*/  STS [UR6+0x210], R0 ;  /* 0x00021000ff007988 */ /* 0x0005e80008000806 */
[----:B-12--5:R-:W-:Y:S05]  /*3be0*/  CALL.REL.NOINC `($__internal_1_$__cuda_sm10x_tcgen05_guardrail_trap_phase_invalid_during_alloc) ;  /* 0x0000006400187944 */ /* 0x026fea0003c00000 */
.L_x_71:
[----:B------:R-:W-:Y:S05]  /*3bf0*/  WARPSYNC.ALL ;  /* 0x0000000000007948 */ /* 0x000fea0003800000 */
[----:B------:R-:W3:Y:S01]  /*3c00*/  S2UR UR4, SR_CgaCtaId ;  /* 0x00000000000479c3 */ /* 0x000ee20000008800 */
[----:B------:R-:W-:Y:S01]  /*3c10*/  UMOV UR17, 0x400 ;  /* 0x0000040000117882 */ /* 0x000fe20000000000 */
[----:B------:R-:W-:-:S06]  /*3c20*/  NOP ;  /* 0x0000000000007918 */ /* 0x000fcc0000000000 */
[----:B------:R-:W-:Y:S06]  /*3c30*/  BAR.ARV 0x6, 0xa0 ;  /* 0x0182800000007b1d */ /* 0x000fec0000002000 */
[----:B------:R-:W4:Y:S01]  /*3c40*/  LDCU UR5, c[0x0][0x38c] ;  /* 0x00007180ff0577ac */ /* 0x000f220008000800 */
[----:B------:R-:W-:Y:S01]  /*3c50*/  LOP3.LUT R2, R2, 0xffff, RZ, 0xc0, !PT ;  /* 0x0000ffff02027812 */ /* 0x000fe200078ec0ff */
[----:B------:R-:W-:Y:S01]  /*3c60*/  IMAD.MOV.U32 R11, RZ, RZ, 0x1 ;  /* 0x00000001ff0b7424 */ /* 0x000fe200078e00ff */
[----:B------:R-:W-:Y:S01]  /*3c70*/  CS2R R8, SRZ ;  /* 0x0000000000087805 */ /* 0x000fe2000001ff00 */
[----:B------:R-:W1:Y:S01]  /*3c80*/  LDCU UR8, c[0x0][0x38c] ;  /* 0x00007180ff0877ac */ /* 0x000e620008000800 */
[----:B------:R-:W-:Y:S01]  /*3c90*/  R2UR UR19, R2 ;  /* 0x00000000021372ca */ /* 0x000fe200000e0000 */
[----:B------:R-:W-:Y:S01]  /*3ca0*/  IMAD.MOV.U32 R10, RZ, RZ, RZ ;  /* 0x000000ffff0a7224 */ /* 0x000fe200078e00ff */
[----:B------:R-:W-:Y:S01]  /*3cb0*/  UMOV UR22, URZ ;  /* 0x000000ff00167c82 */ /* 0x000fe20008000000 */
[----:B------:R-:W-:Y:S01]  /*3cc0*/  UMOV UR14, URZ ;  /* 0x000000ff000e7c82 */ /* 0x000fe20008000000 */
[----:B---3--:R-:W-:Y:S01]  /*3cd0*/  ULEA UR17, UR4, UR17, 0x18 ;  /* 0x0000001104117291 */ /* 0x008fe2000f8ec0ff */
[----:B------:R-:W-:Y:S01]  /*3ce0*/  UMOV UR26, 0x0 ;  /* 0x00000000001a7882 */ /* 0x000fe20000000000 */
[----:B------:R-:W-:-:S02]  /*3cf0*/  UMOV UR27, 0x4200490 ;  /* 0x04200490001b7882 */ /* 0x000fc40000000000 */
[----:B------:R-:W-:Y:S02]  /*3d00*/  UIADD3 UR6, UPT, UPT, UR17, 0x4600, URZ ;  /* 0x0000460011067890 */ /* 0x000fe4000fffe0ff */
[----:B------:R-:W-:Y:S02]  /*3d10*/  UIADD3 UR7, UPT, UPT, UR17, 0x15600, URZ ;  /* 0x0001560011077890 */ /* 0x000fe4000fffe0ff */
[----:B----4-:R-:W-:Y:S01]  /*3d20*/  UIADD3 UR5, UPT, UPT, UR5, 0x1f, URZ ;  /* 0x0000001f05057890 */ /* 0x010fe2000fffe0ff */
[----:B--2---:R-:W2:Y:S01]  /*3d30*/  LDS R0, [UR17+0x210] ;  /* 0x00021011ff007984 */ /* 0x004ea20008000800 */
[----:B------:R-:W-:Y:S02]  /*3d40*/  USHF.R.U32.HI UR6, URZ, 0x4, UR6 ;  /* 0x00000004ff067899 */ /* 0x000fe40008011606 */
[----:B------:R-:W-:Y:S02]  /*3d50*/  USHF.R.S32.HI UR4, URZ, 0x1f, UR5 ;  /* 0x0000001fff047899 */ /* 0x000fe40008011405 */
[----:B------:R-:W-:-:S02]  /*3d60*/  ULOP3.LUT UR6, UR6, 0x3fff, URZ, 0xc0, !UPT ;  /* 0x00003fff06067892 */ /* 0x000fc4000f8ec0ff */
[----:B------:R-:W-:Y:S02]  /*3d70*/  ULEA.HI UR4, UR4, UR5, URZ, 0x5 ;  /* 0x0000000504047291 */ /* 0x000fe4000f8f28ff */
[----:B------:R-:W-:Y:S02]  /*3d80*/  USHF.R.U32.HI UR5, URZ, 0x4, UR7 ;  /* 0x00000004ff057899 */ /* 0x000fe40008011607 */
[----:B------:R-:W-:Y:S02]  /*3d90*/  USHF.R.S32.HI UR28, URZ, 0x5, UR4 ;  /* 0x00000005ff1c7899 */ /* 0x000fe40008011404 */
[----:B------:R-:W-:Y:S02]  /*3da0*/  ULOP3.LUT UR5, UR5, 0x3fff, URZ, 0xc0, !UPT ;  /* 0x00003fff05057892 */ /* 0x000fe4000f8ec0ff */
[----:B------:R-:W-:Y:S02]  /*3db0*/  UISETP.LT.AND UP0, UPT, UR28, 0x1, UPT ;  /* 0x000000011c00788c */ /* 0x000fe4000bf01270 */
[----:B------:R-:W-:-:S02]  /*3dc0*/  ULOP3.LUT UR20, UR6, 0x10000, URZ, 0xfc, !UPT ;  /* 0x0001000006147892 */ /* 0x000fc4000f8efcff */
[----:B------:R-:W-:Y:S02]  /*3dd0*/  USEL UR29, UR28, 0x1, !UP0 ;  /* 0x000000011c1d7887 */ /* 0x000fe4000c000000 */
[----:B------:R-:W-:Y:S02]  /*3de0*/  ULOP3.LUT UR21, UR5, 0x10000, URZ, 0xfc, !UPT ;  /* 0x0001000005157892 */ /* 0x000fe4000f8efcff */
[----:B------:R-:W-:Y:S02]  /*3df0*/  UIADD3 UR29, UPT, UPT, -UR29, URZ, URZ ;  /* 0x000000ff1d1d7290 */ /* 0x000fe4000fffe1ff */
[----:B-1----:R-:W-:Y:S01]  /*3e00*/  UISETP.GE.AND UP4, UPT, UR8, 0x1, UPT ;  /* 0x000000010800788c */ /* 0x002fe2000bf86270 */
[----:B------:R-:W-:Y:S01]  /*3e10*/  UMOV UR24, 0x0 ;  /* 0x0000000000187882 */ /* 0x000fe20000000000 */
[----:B------:R-:W-:Y:S01]  /*3e20*/  UMOV UR25, 0x4200490 ;  /* 0x0420049000197882 */ /* 0x000fe20000000000 */
[----:B--2---:R-:W-:-:S15]  /*3e30*/  R2UR UR30, R0 ;  /* 0x00000000001e72ca */ /* 0x004fde00000e0000 */
.L_x_80:
[----:B------:R-:W-:Y:S02]  /*3e40*/  LEA R0, R10, UR17, 0x3 ;  /* 0x000000110a007c11 */ /* 0x000fe4000f8e18ff */
[----:B------:R-:W-:Y:S02]  /*3e50*/  SHF.L.U32 R2, R9, 0x1f, RZ ;  /* 0x0000001f09027819 */ /* 0x000fe400000006ff */
[----:B------:R-:W-:Y:S01]  /*3e60*/  PLOP3.LUT P0, PT, PT, PT, UP4, 0x80, 0x8 ;  /* 0x000000000008781c */ /* 0x000fe20003f0f048 */
[----:B------:R-:W-:Y:S01]  /*3e70*/  VIADD R3, R0, 0x170 ;  /* 0x0000017000037836 */ /* 0x000fe20000000000 */
[----:B-1----:R-:W1:Y:S02]  /*3e80*/  SYNCS.PHASECHK.TRANS64.TRYWAIT P1, [R0+URZ+0x160], R2 ;  /* 0x00016002000075a7 */ /* 0x002e6400080211ff */
[----:B-1-3--:R-:W-:Y:S09]  /*3e90*/  @!P1 BRA `(.L_x_74) ;  /* 0x00000058006c9947 */ /* 0x00aff20003800000 */
.L_x_193:
[----:B------:R-:W-:Y:S01]  /*3ea0*/  LEA R4, R10, UR17, 0x4 ;  /* 0x000000110a047c11 */ /* 0x000fe2000f8e20ff */
[----:B------:R-:W-:Y:S01]  /*3eb0*/  @UP4 ULEA UR4, UR14, UR17, 0x3 ;  /* 0x000000110e044291 */ /* 0x000fe2000f8e18ff */
[----:B------:R-:W-:Y:S01]  /*3ec0*/  PLOP3.LUT P2, PT, PT, PT, PT, 0x80, 0x8 ;  /* 0x000000000008781c */ /* 0x000fe20003f4f070 */
[----:B------:R-:W-:Y:S01]  /*3ed0*/  ULEA UR23, UR22, UR17, 0x3 ;  /* 0x0000001116177291 */ /* 0x000fe2000f8e18ff */
[----:B------:R-:W-:Y:S02]  /*3ee0*/  PRMT R3, RZ, 0x654, R3 ;  /* 0x00000654ff037816 */ /* 0x000fe40000000003 */
[----:B------:R-:W2:Y:S01]  /*3ef0*/  LDS.128 R4, [R4+0x1f0] ;  /* 0x0001f00004047984 */ /* 0x000ea20000000c00 */
[----:B-1----:R-:W-:Y:S02]  /*3f00*/  @P0 SHF.L.U32 R2, R8, 0x1f, RZ ;  /* 0x0000001f08020819 */ /* 0x002fe400000006ff */
[----:B------:R-:W-:Y:S01]  /*3f10*/  SHF.L.U32 R0, R11, 0x1f, RZ ;  /* 0x0000001f0b007819 */ /* 0x000fe200000006ff */
[----:B------:R-:W-:Y:S01]  /*3f20*/  @!PT LDS RZ, [RZ] ;  /* 0x00000000fffff984 */ /* 0x000fe20000000800 */
[----:B------:R-:W-:Y:S01]  /*3f30*/  @!PT LDS RZ, [RZ] ;  /* 0x00000000fffff984 */ /* 0x000fe20000000800 */
[----:B------:R-:W-:Y:S01]  /*3f40*/  @!PT LDS RZ, [RZ] ;  /* 0x00000000fffff984 */ /* 0x000fe20000000800 */
[----:B------:R-:W-:Y:S01]  /*3f50*/  @!PT LDS RZ, [RZ] ;  /* 0x00000000fffff984 */ /* 0x000fe20000000800 */
[----:B------:R1:W-:Y:S06]  /*3f60*/  MEMBAR.ALL.CTA ;  /* 0x0000000000007992 */ /* 0x0003ec0000008000 */
[----:B-1----:R-:W1:Y:S02]  /*3f70*/  FENCE.VIEW.ASYNC.S ;  /* 0x00000000000073c6 */ /* 0x002e640000000000 */
[----:B-1----:R1:W-:Y:S01]  /*3f80*/  SYNCS.ARRIVE.TRANS64.RED.A1T0 RZ, [R3+URZ], RZ ;  /* 0x000000ff03ff79a7 */ /* 0x0023e200081004ff */
[----:B------:R1:W3:Y:S01]  /*3f90*/  @P0 SYNCS.PHASECHK.TRANS64.TRYWAIT P2, [UR4], R2 ;  /* 0x00000002ff0005a7 */ /* 0x0002e20008041104 */
[----:B------:R-:W-:Y:S01]  /*3fa0*/  ULEA.HI UR4, UR22, UR22, URZ, 0x1 ;  /* 0x0000001616047291 */ /* 0x000fe2000f8f08ff */
[----:B--2---:R-:W-:-:S03]  /*3fb0*/  LOP3.LUT P1, RZ, R6, 0x1, RZ, 0xc0, !PT ;  /* 0x0000000106ff7812 */ /* 0x004fc6000782c0ff */
[----:B------:R-:W-:Y:S02]  /*3fc0*/  USHF.L.U32 UR18, UR4, 0x6, URZ ;  /* 0x0000000604127899 */ /* 0x000fe400080006ff */
[----:B------:R-:W-:Y:S02]  /*3fd0*/  ULOP3.LUT UR4, UR4, 0xffe, URZ, 0xc0, !UPT ;  /* 0x00000ffe04047892 */ /* 0x000fe4000f8ec0ff */
[----:B------:R-:W-:Y:S02]  /*3fe0*/  ULOP3.LUT UR18, UR18, 0xffffff80, URZ, 0xc0, !UPT ;  /* 0xffffff8012127892 */ /* 0x000fe4000f8ec0ff */
[----:B------:R-:W-:Y:S02]  /*3ff0*/  UIADD3 UR4, UPT, UPT, -UR4, UR22, URZ ;  /* 0x0000001604047290 */ /* 0x000fe4000fffe1ff */
[----:B------:R-:W-:Y:S01]  /*4000*/  UIADD3 UR18, UPT, UPT, UR30, UR18, URZ ;  /* 0x000000121e127290 */ /* 0x000fe2000fffe0ff */
[----:B------:R-:W2:Y:S03]  /*4010*/  SYNCS.PHASECHK.TRANS64.TRYWAIT P0, [UR23+0x1a0], R0 ;  /* 0x0001a000ff0075a7 */ /* 0x000ea60008001117 */
[----:B------:R-:W-:Y:S01]  /*4020*/  ULEA UR18, UR4, UR18, 0x14 ;  /* 0x0000001204127291 */ /* 0x000fe2000f8ea0ff */
[----:B-123--:R-:W-:Y:S11]  /*4030*/  @!P0 BRA `(.L_x_75) ;  /* 0x0000005800188947 */ /* 0x00eff60003800000 */
.L_x_195:
[----:B------:R-:W-:Y:S01]  /*4040*/  IADD3 R10, PT, PT, R10, 0x1, RZ ;  /* 0x000000010a0a7810 */ /* 0x000fe20007ffe0ff */
[----:B------:R-:W-:Y:S06]  /*4050*/  BRA.U !UP4, `(.L_x_76) ;  /* 0x000000010c987547 */ /* 0x000fec000b800000 */
[----:B------:R-:W-:Y:S01]  /*4060*/  UPLOP3.LUT UP2, UPT, UPT, UPT, UPT, 0x40, 0x4 ;  /* 0x000000000004789c */ /* 0x000fe20003f4e870 */
[----:B------:R-:W-:Y:S01]  /*4070*/  UMOV UR16, UR29 ;  /* 0x0000001d00107c82 */ /* 0x000fe20008000000 */
[----:B------:R-:W-:Y:S01]  /*4080*/  UMOV UR15, UR28 ;  /* 0x0000001c000f7c82 */ /* 0x000fe20008000000 */
[----:B------:R-:W-:-:S08]  /*4090*/  UMOV UR6, UR14 ;  /* 0x0000000e00067c82 */ /* 0x000fd00008000000 */
.L_x_79:
[----:B------:R-:W-:Y:S02]  /*40a0*/  UIADD3 UR16, UPT, UPT, UR16, 0x1, URZ ;  /* 0x0000000110107890 */ /* 0x000fe4000fffe0ff */
[----:B--2---:R-:W-:Y:S02]  /*40b0*/  ULEA UR5, UR6, UR17, 0x3 ;  /* 0x0000001106057291 */ /* 0x004fe4000f8e18ff */
[----:B------:R-:W-:Y:S01]  /*40c0*/  UISETP.NE.AND UP3, UPT, UR16, URZ, UPT ;  /* 0x000000ff1000728c */ /* 0x000fe2000bf65270 */
[----:B---3--:R-:W-:Y:S10]  /*40d0*/  @P2 BRA `(.L_x_77) ;  /* 0x00000000000c2947 */ /* 0x008ff40003800000 */
[----:B-1----:R-:W-:Y:S04]  /*40e0*/  SHF.L.U32 R2, R8, 0x1f, RZ ;  /* 0x0000001f08027819 */ /* 0x002fe800000006ff */
[----:B------:R-:W1:Y:S02]  /*40f0*/  SYNCS.PHASECHK.TRANS64.TRYWAIT P0, [UR5], R2 ;  /* 0x00000002ff0075a7 */ /* 0x000e640008001105 */
[----:B-1----:R-:W-:Y:S05]  /*4100*/  @!P0 BRA `(.L_x_78) ;  /* 0x0000005400fc8947 */ /* 0x002fea0003800000 */
.L_x_77:
[----:B------:R-:W-:Y:S01]  /*4110*/  UISETP.NE.AND UP0, UPT, UR15, 0x1, UPT ;  /* 0x000000010f00788c */ /* 0x000fe2000bf05270 */
[----:B------:R-:W-:Y:S01]  /*4120*/  PLOP3.LUT P2, PT, PT, PT, PT, 0x80, 0x8 ;  /* 0x000000000008781c */ /* 0x000fe20003f4f070 */
[----:B------:R-:W-:Y:S02]  /*4130*/  UIADD3 UR4, UPT, UPT, UR6, 0x1, URZ ;  /* 0x0000000106047890 */ /* 0x000fe4000fffe0ff */
[----:B------:R-:W-:Y:S02]  /*4140*/  ULEA UR12, UR6, UR21, 0x9 ;  /* 0x00000015060c7291 */ /* 0x000fe4000f8e48ff */
[----:B------:R-:W-:Y:S01]  /*4150*/  UISETP.NE.AND UP1, UPT, UR4, 0x11, UPT ;  /* 0x000000110400788c */ /* 0x000fe2000bf25270 */
[----:B------:R-:W-:Y:S01]  /*4160*/  PLOP3.LUT P0, PT, PT, PT, UP0, 0x80, 0x8 ;  /* 0x000000000008781c */ /* 0x000fe20003f0f008 */
[----:B------:R-:W-:Y:S02]  /*4170*/  UIADD3 UR10, UPT, UPT, UR12, 0x2, URZ ;  /* 0x000000020c0a7890 */ /* 0x000fe4000fffe0ff */
[----:B------:R-:W-:Y:S02]  /*4180*/  USEL UR7, URZ, 0x1, UP1 ;  /* 0x00000001ff077887 */ /* 0x000fe40008800000 */
[----:B------:R-:W-:Y:S02]  /*4190*/  USEL UR14, UR4, URZ, UP1 ;  /* 0x000000ff040e7287 */ /* 0x000fe40008800000 */
[----:B------:R-:W-:Y:S02]  /*41a0*/  UIADD3 UR15, UPT, UPT, UR15, -0x1, URZ ;  /* 0xffffffff0f0f7890 */ /* 0x000fe4000fffe0ff */
[----:B------:R-:W-:Y:S01]  /*41b0*/  @UP0 ULEA UR4, UR14, UR17, 0x3 ;  /* 0x000000110e040291 */ /* 0x000fe2000f8e18ff */
[----:B------:R-:W-:Y:S01]  /*41c0*/  LOP3.LUT R8, R8, UR7, RZ, 0x3c, !PT ;  /* 0x0000000708087c12 */ /* 0x000fe2000f8e3cff */
[----:B------:R-:W-:Y:S01]  /*41d0*/  UIADD3 UR7, UPT, UPT, UR5, 0x88, URZ ;  /* 0x0000008805077890 */ /* 0x000fe2000fffe0ff */
[----:B------:R-:W-:Y:S02]  /*41e0*/  UMOV UR13, 0x80004020 ;  /* 0x80004020000d7882 */ /* 0x000fe40000000000 */
[----:B-1----:R-:W-:Y:S01]  /*41f0*/  @P0 SHF.L.U32 R0, R8, 0x1f, RZ ;  /* 0x0000001f08000819 */ /* 0x002fe200000006ff */
[----:B------:R-:W-:Y:S01]  /*4200*/  UMOV UR5, 0x80004020 ;  /* 0x8000402000057882 */ /* 0x000fe20000000000 */
[----:B------:R-:W-:Y:S01]  /*4210*/  UMOV UR11, 0x80004020 ;  /* 0x80004020000b7882 */ /* 0x000fe20000000000 */
[----:B------:R-:W-:Y:S01]  /*4220*/  UMOV UR9, 0x80004020 ;  /* 0x8000402000097882 */ /* 0x000fe20000000000 */
[----:B------:R2:W3:Y:S01]  /*4230*/  @P0 SYNCS.PHASECHK.TRANS64.TRYWAIT P2, [UR4], R0 ;  /* 0x00000000ff0005a7 */ /* 0x0004e20008041104 */
[----:B------:R-:W-:Y:S03]  /*4240*/  ULEA UR4, UR6, UR20, 0x8 ;  /* 0x0000001406047291 */ /* 0x000fe6000f8e40ff */
[----:B------:R-:W-:Y:S01]  /*4250*/  UMOV UR6, UR14 ;  /* 0x0000000e00067c82 */ /* 0x000fe20008000000 */
[----:B------:R-:W-:Y:S05]  /*4260*/  UIADD3 UR8, UPT, UPT, UR4, 0x2, URZ ;  /* 0x0000000204087890 */ /* 0x000fea000fffe0ff */
[----:B------:R2:W-:Y:S01]  /*4270*/  UTCHMMA gdesc[UR4], gdesc[UR12], tmem[UR18], tmem[UR26], idesc[UR27], UP2 ;  /* 0x00ff1a0c040075ea */ /* 0x0005e20009000012 */
[----:B------:R-:W-:Y:S03]  /*4280*/  UPLOP3.LUT UP2, UPT, UPT, UPT, UPT, 0x80, 0x8 ;  /* 0x000000000008789c */ /* 0x000fe60003f4f070 */
[----:B------:R2:W-:Y:S01]  /*4290*/  UTCHMMA gdesc[UR8], gdesc[UR10], tmem[UR18], tmem[UR24], idesc[UR25], UPT ;  /* 0x00ff180a080075ea */ /* 0x0005e2000b800012 */
[----:B------:R2:W-:Y:S01]  /*42a0*/  UTCBAR.MULTICAST [UR7], URZ, UR19 ;  /* 0x000000ff070073e9 */ /* 0x0005e20008000813 */
[----:B------:R-:W-:Y:S06]  /*42b0*/  BRA.U UP3, `(.L_x_79) ;  /* 0xfffffffd03787547 */ /* 0x000fec000b83ffff */
.L_x_76:
[----:B--2---:R-:W-:Y:S01]  /*42c0*/  UIADD3 UR4, UPT, UPT, UR22, 0x1, URZ ;  /* 0x0000000116047890 */ /* 0x004fe2000fffe0ff */
[C---:B------:R-:W-:Y:S01]  /*42d0*/  ISETP.NE.AND P0, PT, R10.reuse, 0x2, PT ;  /* 0x000000020a00780c */ /* 0x040fe20003f05270 */
[----:B------:R-:W-:Y:S02]  /*42e0*/  UIADD3 UR5, UPT, UPT, UR23, 0x180, URZ ;  /* 0x0000018017057890 */ /* 0x000fe4000fffe0ff */
[----:B------:R-:W-:Y:S01]  /*42f0*/  UISETP.NE.AND UP0, UPT, UR4, 0x4, UPT ;  /* 0x000000040400788c */ /* 0x000fe2000bf05270 */
[----:B-1----:R-:W-:Y:S02]  /*4300*/  SEL R0, RZ, 0x1, P0 ;  /* 0x00000001ff007807 */ /* 0x002fe40000000000 */
[----:B------:R-:W-:Y:S01]  /*4310*/  SEL R10, R10, RZ, P0 ;  /* 0x000000ff0a0a7207 */ /* 0x000fe20000000000 */
[----:B------:R-:W-:Y:S01]  /*4320*/  USEL UR6, URZ, 0x1, UP0 ;  /* 0x00000001ff067887 */ /* 0x000fe20008000000 */
[----:B------:R-:W-:Y:S01]  /*4330*/  LOP3.LUT R9, R9, R0, RZ, 0x3c, !PT ;  /* 0x0000000009097212 */ /* 0x000fe200078e3cff */
[----:B------:R-:W-:Y:S01]  /*4340*/  USEL UR22, UR4, URZ, UP0 ;  /* 0x000000ff04167287 */ /* 0x000fe20008000000 */
[----:B------:R1:W-:Y:S03]  /*4350*/  UTCBAR [UR5], URZ ;  /* 0x000000ff050073e9 */ /* 0x0003e600080000ff */
[----:B------:R-:W-:Y:S01]  /*4360*/  LOP3.LUT R11, R11, UR6, RZ, 0x3c, !PT ;  /* 0x000000060b0b7c12 */ /* 0x000fe2000f8e3cff */
[----:B------:R-:W-:Y:S07]  /*4370*/  @P1 BRA `(.L_x_80) ;  /* 0xfffffff800b01947 */ /* 0x000fee000383ffff */
[----:B------:R-:W2:Y:S01]  /*4380*/  S2UR UR8, SR_CgaCtaId ;  /* 0x00000000000879c3 */ /* 0x000ea20000008800 */
[----:B------:R-:W-:Y:S01]  /*4390*/  ELECT P0, URZ, PT ;  /* 0x0000000000ff782f */ /* 0x000fe20003800000 */
[----:B------:R-:W-:Y:S01]  /*43a0*/  IMAD.MOV.U32 R0, RZ, RZ, 0x1 ;  /* 0x00000001ff007424 */ /* 0x000fe200078e00ff */
[----:B------:R-:W-:Y:S01]  /*43b0*/  UIADD3 UR17, UPT, UPT, UR17, 0x1a0, URZ ;  /* 0x000001a011117890 */ /* 0x000fe2000fffe0ff */
[----:B------:R-:W-:Y:S01]  /*43c0*/  SHF.L.U32 R2, R11, 0x1f, RZ ;  /* 0x0000001f0b027819 */ /* 0x000fe200000006ff */
[----:B------:R-:W-:-:S03]  /*43d0*/  UMOV UR4, 0x40 ;  /* 0x0000004000047882 */ /* 0x000fc60000000000 */
[----:B------:R-:W-:Y:S01]  /*43e0*/  UVIRTCOUNT.DEALLOC.SMPOOL 0x80 ;  /* 0x000000800000784c */ /* 0x000fe20000000000 */
[----:B--2---:R-:W-:Y:S02]  /*43f0*/  ULEA UR8, UR8, UR4, 0x18 ;  /* 0x0000000408087291 */ /* 0x004fe4000f8ec0ff */
[----:B------:R-:W-:-:S07]  /*4400*/  ULEA UR4, UR22, UR17, 0x3 ;  /* 0x0000001116047291 */ /* 0x000fce000f8e18ff */
[----:B------:R2:W-:Y:S02]  /*4410*/  @P0 STS.U8 [UR8+0x1c], R0 ;  /* 0x00001c00ff000988 */ /* 0x0005e40008000008 */
[----:B------:R-:W4:Y:S02]  /*4420*/  SYNCS.PHASECHK.TRANS64.TRYWAIT P0, [UR4], R2 ;  /* 0x00000002ff0075a7 */ /* 0x000f240008001104 */
[----:B--2-4-:R-:W-:Y:S05]  /*4430*/  @!P0 BRA `(.L_x_81) ;  /* 0x0000005400488947 */ /* 0x014fea0003800000 */
.L_x_198:
[----:B------:R-:W-:-:S04]  /*4440*/  UIADD3 UR4, UPT, UPT, UR22, 0x1, URZ ;  /* 0x0000000116047890 */ /* 0x000fc8000fffe0ff */
[----:B------:R-:W-:-:S04]  /*4450*/  UISETP.NE.AND UP0, UPT, UR4, 0x4, UPT ;  /* 0x000000040400788c */ /* 0x000fc8000bf05270 */
[----:B------:R-:W-:Y:S02]  /*4460*/  USEL UR6, URZ, 0x1, UP0 ;  /* 0x00000001ff067887 */ /* 0x000fe40008000000 */
[----:B------:R-:W-:-:S04]  /*4470*/  USEL UR4, UR4, URZ, UP0 ;  /* 0x000000ff04047287 */ /* 0x000fc80008000000 */
[----:B-1----:R-:W-:Y:S01]  /*4480*/  ULEA UR5, UR4, UR17, 0x3 ;  /* 0x0000001104057291 */ /* 0x002fe2000f8e18ff */
[----:B--2---:R-:W-:-:S04]  /*4490*/  LOP3.LUT R2, R11, UR6, RZ, 0x3c, !PT ;  /* 0x000000060b027c12 */ /* 0x004fc8000f8e3cff */
[----:B------:R-:W-:-:S04]  /*44a0*/  SHF.L.U32 R3, R2, 0x1f, RZ ;  /* 0x0000001f02037819 */ /* 0x000fc800000006ff */
[----:B------:R-:W1:Y:S02]  /*44b0*/  SYNCS.PHASECHK.TRANS64.TRYWAIT P0, [UR5], R3 ;  /* 0x00000003ff0075a7 */ /* 0x000e640008001105 */
[----:B-1----:R-:W-:Y:S05]  /*44c0*/  @!P0 BRA `(.L_x_82) ;  /* 0x00000054003c8947 */ /* 0x002fea0003800000 */
.L_x_200:
        /* <DEDUP_REMOVED lines=9> */
.L_x_202:
[----:B------:R-:W-:-:S04]  /*4560*/  UIADD3 UR4, UPT, UPT, UR4, 0x1, URZ ;  /* 0x0000000104047890 */ /* 0x000fc8000fffe0ff */
[----:B------:R-:W-:-:S04]  /*4570*/  UISETP.NE.AND UP0, UPT, UR4, 0x4, UPT ;  /* 0x000000040400788c */ /* 0x000fc8000bf05270 */
[----:B------:R-:W-:Y:S02]  /*4580*/  USEL UR5, URZ, 0x1, UP0 ;  /* 0x00000001ff057887 */ /* 0x000fe40008000000 */
[----:B------:R-:W-:-:S04]  /*4590*/  USEL UR4, UR4, URZ, UP0 ;  /* 0x000000ff04047287 */ /* 0x000fc80008000000 */
[----:B------:R-:W-:Y:S01]  /*45a0*/  ULEA UR4, UR4, UR17, 0x3 ;  /* 0x0000001104047291 */ /* 0x000fe2000f8e18ff */
[----:B------:R-:W-:-:S04]  /*45b0*/  LOP3.LUT R2, R2, UR5, RZ, 0x3c, !PT ;  /* 0x0000000502027c12 */ /* 0x000fc8000f8e3cff */
[----:B------:R-:W-:-:S04]  /*45c0*/  SHF.L.U32 R2, R2, 0x1f, RZ ;  /* 0x0000001f02027819 */ /* 0x000fc800000006ff */
[----:B------:R-:W2:Y:S02]  /*45d0*/  SYNCS.PHASECHK.TRANS64.TRYWAIT P0, [UR4], R2 ;  /* 0x00000002ff0075a7 */ /* 0x000ea40008001104 */
[----:B--2---:R-:W-:Y:S05]  /*45e0*/  @!P0 BRA `(.L_x_84) ;  /* 0x0000005400248947 */ /* 0x004fea0003800000 */
.L_x_204:
[----:B------:R-:W-:Y:S01]  /*45f0*/  NOP ;  /* 0x0000000000007918 */ /* 0x000fe20000000000 */
[----:B-1----:R-:W1:Y:S01]  /*4600*/  LDS R0, [UR8+0x14] ;  /* 0x00001408ff007984 */ /* 0x002e620008000800 */
[----:B------:R-:W-:Y:S01]  /*4610*/  ULOP3.LUT UR4, UR30, 0xffff, URZ, 0xc0, !UPT ;  /* 0x0000ffff1e047892 */ /* 0x000fe2000f8ec0ff */
[----:B------:R-:W-:Y:S01]  /*4620*/  UMOV UR5, 0xffff ;  /* 0x0000ffff00057882 */ /* 0x000fe20000000000 */
[----:B------:R-:W-:Y:S02]  /*4630*/  UMOV UR6, 0x1 ;  /* 0x0000000100067882 */ /* 0x000fe40000000000 */
[----:B------:R-:W-:-:S04]  /*4640*/  USHF.R.U32.HI UR4, URZ, 0x5, UR4 ;  /* 0x00000005ff047899 */ /* 0x000fc80008011604 */
[----:B------:R-:W-:Y:S02]  /*4650*/  USHF.L.U32 UR5, UR5, UR4, URZ ;  /* 0x0000000405057299 */ /* 0x000fe400080006ff */
[----:B------:R-:W-:-:S04]  /*4660*/  USHF.L.U32 UR4, UR6, UR4, URZ ;  /* 0x0000000406047299 */ /* 0x000fc800080006ff */
[----:B-1----:R-:W-:-:S04]  /*4670*/  LOP3.LUT R0, R0, UR5, RZ, 0xc0, !PT ;  /* 0x0000000500007c12 */ /* 0x002fc8000f8ec0ff */
[----:B------:R-:W-:-:S13]  /*4680*/  ISETP.NE.AND P0, PT, R0, UR5, PT ;  /* 0x0000000500007c0c */ /* 0x000fda000bf05270 */
[----:B------:R-:W-:Y:S05]  /*4690*/  @P0 BRA `(.L_x_85) ;  /* 0x0000000000580947 */ /* 0x000fea0003800000 */
[----:B------:R-:W1:Y:S02]  /*46a0*/  LDS R0, [UR8+0x18] ;  /* 0x00001808ff007984 */ /* 0x000e640008000800 */
[----:B-1----:R-:W-:-:S04]  /*46b0*/  LOP3.LUT R0, R0, UR4, RZ, 0xc0, !PT ;  /* 0x0000000400007c12 */ /* 0x002fc8000f8ec0ff */
[----:B------:R-:W-:-:S13]  /*46c0*/  ISETP.NE.AND P0, PT, R0, UR4, PT ;  /* 0x0000000400007c0c */ /* 0x000fda000bf05270 */
[----:B------:R-:W-:Y:S05]  /*46d0*/  @P0 BRA `(.L_x_86) ;  /* 0x00000000003c0947 */ /* 0x000fea0003800000 */
[----:B------:R-:W1:Y:S01]  /*46e0*/  S2R R2, SR_LANEID ;  /* 0x0000000000027919 */ /* 0x000e620000000000 */
[----:B------:R-:W-:-:S06]  /*46f0*/  ULOP3.LUT UR5, URZ, UR5, URZ, 0x33, !UPT ;  /* 0x00000005ff057292 */ /* 0x000fcc000f8e33ff */
[----:B------:R-:W-:-:S04]  /*4700*/  IMAD.U32 R0, RZ, RZ, UR5 ;  /* 0x00000005ff007e24 */ /* 0x000fc8000f8e00ff */
[----:B------:R2:W4:Y:S02]  /*4710*/  REDUX UR7, R0 ;  /* 0x00000000000773c4 */ /* 0x0005240000000000 */
[----:B------:R1:W-:Y:S01]  /*4720*/  UTCATOMSWS.AND URZ, UR5 ;  /* 0x0000000500ff79e3 */ /* 0x0003e20008000000 */
[----:B--2---:R-:W-:Y:S01]  /*4730*/  LOP3.LUT R0, RZ, UR4, RZ, 0x33, !PT ;  /* 0x00000004ff007c12 */ /* 0x004fe2000f8e33ff */
[----:B------:R-:W-:Y:S02]  /*4740*/  VOTEU.ANY UR4, UPT, PT ;  /* 0x0000000000047886 */ /* 0x000fe400038e0100 */
[----:B------:R-:W-:Y:S02]  /*4750*/  UFLO.U32 UR4, UR4 ;  /* 0x00000004000472bd */ /* 0x000fe400080e0000 */
[----:B------:R-:W2:Y:S04]  /*4760*/  REDUX UR6, R0 ;  /* 0x00000000000673c4 */ /* 0x000ea80000000000 */
[----:B-1----:R-:W-:-:S02]  /*4770*/  ISETP.EQ.U32.AND P0, PT, R2, UR4, PT ;  /* 0x0000000402007c0c */ /* 0x002fc4000bf02070 */
[----:B----4-:R-:W-:-:S11]  /*4780*/  MOV R2, UR7 ;  /* 0x0000000700027c02 */ /* 0x010fd60008000f00 */
[----:B------:R1:W-:Y:S01]  /*4790*/  @P0 ATOMS.AND RZ, [UR8+0x14], R2 ;  /* 0x00001402ffff098c */ /* 0x0003e2000a800008 */
[----:B--2---:R-:W-:-:S05]  /*47a0*/  IMAD.U32 R0, RZ, RZ, UR6 ;  /* 0x00000006ff007e24 */ /* 0x004fca000f8e00ff */
[----:B------:R1:W-:Y:S01]  /*47b0*/  @P0 ATOMS.AND RZ, [UR8+0x18], R0 ;  /* 0x00001800ffff098c */ /* 0x0003e2000a800008 */
[----:B------:R-:W-:Y:S05]  /*47c0*/  BRA `(.L_x_87) ;  /* 0x0000000000147947 */ /* 0x000fea0003800000 */
.L_x_86:
[----:B------:R-:W-:Y:S02]  /*47d0*/  MOV R2, 0x47f0 ;  /* 0x000047f000027802 */ /* 0x000fe40000000f00 */
[----:B---3-5:R-:W-:Y:S05]  /*47e0*/  CALL.REL.NOINC `($__internal_0_$__cuda_sm10x_tcgen05_guardrail_trap_col_being_dealloced_not_returned_by_alloc) ;  /* 0x00000058000c7944 */ /* 0x028fea0003c00000 */
[----:B------:R-:W-:Y:S05]  /*47f0*/  BRA `(.L_x_87) ;  /* 0x0000000000087947 */ /* 0x000fea0003800000 */
.L_x_85:
[----:B------:R-:W-:Y:S02]  /*4800*/  MOV R2, 0x4820 ;  /* 0x0000482000027802 */ /* 0x000fe40000000f00 */
[----:B---3-5:R-:W-:Y:S05]  /*4810*/  CALL.REL.NOINC `($__internal_2_$__cuda_sm10x_tcgen05_guardrail_trap_unallocated_columns_being_dealloced) ;  /* 0x0000005800187944 */ /* 0x028fea0003c00000 */
.L_x_87:
[----:B------:R-:W-:Y:S01]  /*4820*/  NOP ;  /* 0x0000000000007918 */ /* 0x000fe20000000000 */
[----:B------:R-:W-:Y:S05]  /*4830*/  EXIT ;  /* 0x000000000000794d */ /* 0x000fea0003800000 */
.L_x_69:
[----:B------:R-:W-:-:S09]  /*4840*/  UISETP.NE.OR UP0, UPT, UR17, 0x3, !UP3 ;  /* 0x000000031100788c */ /* 0x000fd2000df05670 */
[----:B------:R-:W-:Y:S05]  /*4850*/  BRA.U UP0, `(.L_x_88) ;  /* 0x00000011005c7547 */ /* 0x000fea000b800000 */
[----:B------:R-:W2:Y:S01]  /*4860*/  S2UR UR10, SR_CgaCtaId ;  /* 0x00000000000a79c3 */ /* 0x000ea20000008800 */
[----:B------:R-:W3:Y:S01]  /*4870*/  LDCU UR31, c[0x0][0x370] ;  /* 0x00006e00ff1f77ac */ /* 0x000ee20008000800 */
[----:B------:R-:W-:Y:S02]  /*4880*/  HFMA2 R13, -RZ, RZ, 0, 0 ;  /* 0x00000000ff0d7431 */ /* 0x000fe400000001ff */
[----:B------:R-:W-:Y:S01]  /*4890*/  IMAD.MOV.U32 R15, RZ, RZ, 0x1 ;  /* 0x00000001ff0f7424 */ /* 0x000fe200078e00ff */
[----:B------:R-:W-:Y:S01]  /*48a0*/  MOV R7, 0x1000 ;  /* 0x0000100000077802 */ /* 0x000fe20000000f00 */
[----:B------:R-:W3:Y:S01]  /*48b0*/  LDCU.128 UR44, c[0x0][0xb10] ;  /* 0x00016200ff2c77ac */ /* 0x000ee20008000c00 */
[----:B------:R-:W-:Y:S01]  /*48c0*/  IMAD.MOV.U32 R14, RZ, RZ, RZ ;  /* 0x000000ffff0e7224 */ /* 0x000fe200078e00ff */
[----:B------:R-:W4:Y:S01]  /*48d0*/  LDC.64 R16, c[0x0][0x348] ;  /* 0x0000d200ff107b82 */ /* 0x000f220000000a00 */
[----:B------:R-:W1:Y:S01]  /*48e0*/  LDCU UR30, c[0x0][0x374] ;  /* 0x00006e80ff1e77ac */ /* 0x000e620008000800 */
[----:B------:R-:W2:Y:S06]  /*48f0*/  LDCU UR15, c[0x0][0xb0c] ;  /* 0x00016180ff0f77ac */ /* 0x000eac0008000800 */
[----:B------:R-:W4:Y:S01]  /*4900*/  LDC.64 R2, c[0x0][0x888] ;  /* 0x00022200ff027b82 */ /* 0x000f220000000a00 */
[----:B------:R-:W4:Y:S01]  /*4910*/  LDCU UR49, c[0x0][0xb20] ;  /* 0x00016400ff3177ac */ /* 0x000f220008000800 */
[----:B------:R-:W4:Y:S06]  /*4920*/  LDCU UR4, c[0x0][0xb30] ;  /* 0x00016600ff0477ac */ /* 0x000f2c0008000800 */
[----:B------:R-:W4:Y:S01]  /*4930*/  LDC.64 R4, c[0x0][0x890] ;  /* 0x00022400ff047b82 */ /* 0x000f220000000a00 */
[----:B------:R-:W-:Y:S01]  /*4940*/  UMOV UR21, 0x400 ;  /* 0x0000040000157882 */ /* 0x000fe20000000000 */
[----:B---3--:R-:W-:-:S02]  /*4950*/  UIMAD.WIDE.U32 UR6, UR31, UR44, URZ ;  /* 0x0000002c1f0672a5 */ /* 0x008fc4000f8e00ff */
[----:B-1----:R-:W-:Y:S02]  /*4960*/  UIMAD.WIDE.U32 UR8, UR30, UR47, URZ ;  /* 0x0000002f1e0872a5 */ /* 0x002fe4000f8e00ff */
[----:B--2---:R-:W-:Y:S02]  /*4970*/  ULEA UR21, UR10, UR21, 0x18 ;  /* 0x000000150a157291 */ /* 0x004fe4000f8ec0ff */
[----:B------:R-:W-:Y:S02]  /*4980*/  UPLOP3.LUT UP3, UPT, UPT, UPT, UPT, 0x40, 0x4 ;  /* 0x000000000004789c */ /* 0x000fe40003f6e870 */
[----:B------:R-:W-:Y:S02]  /*4990*/  UIADD3 UR37, UPT, UPT, UR21, 0x128, URZ ;  /* 0x0000012815257890 */ /* 0x000fe4000fffe0ff */
[----:B------:R-:W-:Y:S02]  /*49a0*/  UIADD3 UR33, UPT, UPT, UR21, 0x110, URZ ;  /* 0x0000011015217890 */ /* 0x000fe4000fffe0ff */
[----:B------:R-:W-:-:S02]  /*49b0*/  UIADD3 UR25, UPT, UPT, UR21, 0x118, URZ ;  /* 0x0000011815197890 */ /* 0x000fc4000fffe0ff */
[----:B------:R-:W-:Y:S01]  /*49c0*/  UIADD3 UR17, UPT, UPT, UR21, 0x120, URZ ;  /* 0x0000012015117890 */ /* 0x000fe2000fffe0ff */
[----:B------:R-:W-:Y:S01]  /*49d0*/  UMOV UR6, UR7 ;  /* 0x0000000700067c82 */ /* 0x000fe20008000000 */
[----:B------:R-:W-:Y:S01]  /*49e0*/  UMOV UR41, UR9 ;  /* 0x0000000900297c82 */ /* 0x000fe20008000000 */
[----:B------:R-:W-:Y:S02]  /*49f0*/  UISETP.GE.AND UP0, UPT, UR42, 0x1, UPT ;  /* 0x000000012a00788c */ /* 0x000fe4000bf06270 */
[----:B------:R-:W-:Y:S01]  /*4a00*/  UISETP.NE.AND UP4, UPT, UR42, 0x1, UPT ;  /* 0x000000012a00788c */ /* 0x000fe2000bf85270 */
[----:B------:R-:W1:Y:S01]  /*4a10*/  LDCU.64 UR22, c[0x0][0xb28] ;  /* 0x00016500ff1677ac */ /* 0x000e620008000a00 */
[----:B------:R-:W-:Y:S02]  /*4a20*/  UISETP.NE.AND UP6, UPT, UR15, 0x1, UPT ;  /* 0x000000010f00788c */ /* 0x000fe4000bfc5270 */
[----:B------:R-:W-:Y:S02]  /*4a30*/  UISETP.NE.AND UP5, UPT, UR46, 0x1, UPT ;  /* 0x000000012e00788c */ /* 0x000fe4000bfa5270 */
[----:B------:R-:W-:-:S02]  /*4a40*/  UPRMT UR37, UR10, 0x654, UR37 ;  /* 0x000006540a257896 */ /* 0x000fc40008000025 */
[----:B------:R-:W-:Y:S02]  /*4a50*/  USHF.R.U32.HI UR43, URZ, UR45, UR6 ;  /* 0x0000002dff2b7299 */ /* 0x000fe40008011606 */
[----:B------:R-:W-:Y:S02]  /*4a60*/  UPRMT UR40, UR10, 0x654, UR33 ;  /* 0x000006540a287896 */ /* 0x000fe40008000021 */
[----:B------:R-:W-:Y:S02]  /*4a70*/  UPRMT UR39, UR10, 0x654, UR25 ;  /* 0x000006540a277896 */ /* 0x000fe40008000019 */
[----:B------:R-:W-:Y:S02]  /*4a80*/  UPRMT UR38, UR10, 0x654, UR17 ;  /* 0x000006540a267896 */ /* 0x000fe40008000011 */
[----:B----4-:R-:W-:Y:S02]  /*4a90*/  USHF.R.U32.HI UR41, URZ, UR49, UR41 ;  /* 0x00000031ff297299 */ /* 0x010fe40008011629 */
[----:B------:R-:W-:-:S11]  /*4aa0*/  UISETP.NE.AND UP2, UPT, UR4, 0x1, UPT ;  /* 0x000000010400788c */ /* 0x000fd6000bf45270 */
.L_x_99:
[C---:B------:R-:W-:Y:S02]  /*4ab0*/  LEA R12, R14.reuse, UR21, 0x3 ;  /* 0x000000150e0c7c11 */ /* 0x040fe4000f8e18ff */
[----:B------:R-:W-:Y:S02]  /*4ac0*/  SHF.L.U32 R0, R13, 0x1f, RZ ;  /* 0x0000001f0d007819 */ /* 0x000fe400000006ff */
[----:B------:R-:W-:Y:S02]  /*4ad0*/  LEA R8, R14, UR21, 0x4 ;  /* 0x000000150e087c11 */ /* 0x000fe4000f8e20ff */
[----:B--2---:R-:W2:Y:S02]  /*4ae0*/  SYNCS.PHASECHK.TRANS64.TRYWAIT P0, [R12+URZ+0x160], R0 ;  /* 0x000160000c0075a7 */ /* 0x004ea400080011ff */
[----:B--2---:R-:W-:Y:S05]  /*4af0*/  @!P0 BRA `(.L_x_89) ;  /* 0x0000004c00f88947 */ /* 0x004fea0003800000 */
.L_x_205:
        /* <DEDUP_REMOVED lines=8> */
[----:B---3--:R-:W-:Y:S11]  /*4b80*/  LOP3.LUT P0, RZ, R10, 0x1, RZ, 0xc0, !PT ;  /* 0x000000010aff7812 */ /* 0x008ff6000780c0ff */
[----:B------:R-:W-:Y:S02]  /*4b90*/  @!UPT UIADD3 URZ, UPT, UPT, URZ, URZ, URZ ;  /* 0x000000fffffff290 */ /* 0x000fe4000fffe0ff */
[----:B----4-:R-:W-:Y:S01]  /*4ba0*/  VOTEU.ANY UP1, P0 ;  /* 0x0000000000ff7886 */ /* 0x010fe20000020100 */
[----:B------:R-:W-:Y:S11]  /*4bb0*/  PLOP3.LUT P0, PT, PT, PT, UP1, 0x80, 0x8 ;  /* 0x000000000008781c */ /* 0x000ff60003f0f018 */
[----:B------:R-:W-:Y:S02]  /*4bc0*/  @!UPT UIADD3 URZ, UPT, UPT, URZ, URZ, URZ ;  /* 0x000000fffffff290 */ /* 0x000fe4000fffe0ff */
[----:B--2---:R-:W-:Y:S02]  /*4bd0*/  @P0 SHF.R.U32.HI R0, RZ, 0x10, R9 ;  /* 0x00000010ff000819 */ /* 0x004fe40000011609 */
[----:B------:R-:W-:Y:S02]  /*4be0*/  @P0 MOV R6, R8 ;  /* 0x0000000800060202 */ /* 0x000fe40000000f00 */
[----:B------:R-:W-:Y:S01]  /*4bf0*/  @P0 R2UR UR4, R0 ;  /* 0x00000000000402ca */ /* 0x000fe200000e0000 */
[----:B------:R-:W-:Y:S01]  /*4c00*/  VIADD R0, R12, 0x170 ;  /* 0x000001700c007836 */ /* 0x000fe20000000000 */
[----:B------:R-:W-:Y:S02]  /*4c10*/  @P0 LOP3.LUT R8, R9, 0xffff, RZ, 0xc0, !PT ;  /* 0x0000ffff09080812 */ /* 0x000fe400078ec0ff */
[----:B------:R-:W-:Y:S02]  /*4c20*/  @P0 R2UR UR6, R6 ;  /* 0x00000000060602ca */ /* 0x000fe400000e0000 */
[----:B------:R-:W-:Y:S02]  /*4c30*/  PRMT R0, RZ, 0x654, R0 ;  /* 0x00000654ff007816 */ /* 0x000fe40000000000 */
[----:B------:R-:W-:Y:S02]  /*4c40*/  @P0 R2UR UR5, R8 ;  /* 0x00000000080502ca */ /* 0x000fe400000e0000 */
[----:B------:R2:W-:Y:S03]  /*4c50*/  SYNCS.ARRIVE.TRANS64.RED.A1T0 RZ, [R0+URZ], RZ ;  /* 0x000000ff00ff79a7 */ /* 0x0005e600081004ff */
[----:B------:R-:W-:Y:S04]  /*4c60*/  @UP1 UMOV UR29, UR4 ;  /* 0x00000004001d1c82 */ /* 0x000fe80008000000 */
[----:B------:R-:W-:Y:S04]  /*4c70*/  @UP1 UMOV UR14, UR6 ;  /* 0x00000006000e1c82 */ /* 0x000fe80008000000 */
[----:B------:R-:W-:Y:S01]  /*4c80*/  @UP1 UMOV UR13, UR5 ;  /* 0x00000005000d1c82 */ /* 0x000fe20008000000 */
[----:B------:R-:W-:Y:S05]  /*4c90*/  BRA.U !UP0, `(.L_x_90) ;  /* 0x0000000108a47547 */ /* 0x000fea000b800000 */
[----:B------:R-:W-:Y:S02]  /*4ca0*/  UIMAD.WIDE.U32 UR18, UR13, UR47, URZ ;  /* 0x0000002f0d1272a5 */ /* 0x000fe4000f8e00ff */
[----:B------:R-:W-:Y:S02]  /*4cb0*/  UIMAD.WIDE.U32 UR26, UR14, UR44, URZ ;  /* 0x0000002c0e1a72a5 */ /* 0x000fe4000f8e00ff */
[----:B------:R-:W-:Y:S02]  /*4cc0*/  USEL UR4, UR30, UR41, !UP5 ;  /* 0x000000291e047287 */ /* 0x000fe4000e800000 */
[----:B------:R-:W-:Y:S02]  /*4cd0*/  USEL UR7, UR31, UR43, !UP6 ;  /* 0x0000002b1f077287 */ /* 0x000fe4000f000000 */
[----:B-1----:R-:W-:Y:S02]  /*4ce0*/  UIMAD.WIDE.U32 UR8, UR4, UR22, URZ ;  /* 0x00000016040872a5 */ /* 0x002fe4000f8e00ff */
[----:B------:R-:W-:Y:S01]  /*4cf0*/  UIMAD.WIDE.U32 UR10, UR7, UR22, URZ ;  /* 0x00000016070a72a5 */ /* 0x000fe2000f8e00ff */
[----:B------:R-:W-:Y:S02]  /*4d00*/  UMOV UR5, UR19 ;  /* 0x0000001300057c82 */ /* 0x000fe40008000000 */
[----:B------:R-:W-:Y:S03]  /*4d10*/  USHF.R.U32.HI UR6, URZ, UR49, UR5 ;  /* 0x00000031ff067299 */ /* 0x000fe60008011605 */
[----:B------:R-:W-:Y:S01]  /*4d20*/  UMOV UR5, UR27 ;  /* 0x0000001b00057c82 */ /* 0x000fe20008000000 */
[----:B------:R-:W-:Y:S02]  /*4d30*/  USEL UR6, UR13, UR6, !UP5 ;  /* 0x000000060d067287 */ /* 0x000fe4000e800000 */
[----:B------:R-:W-:Y:S03]  /*4d40*/  USHF.R.U32.HI UR12, URZ, UR45, UR5 ;  /* 0x0000002dff0c7299 */ /* 0x000fe60008011605 */
[----:B------:R-:W-:Y:S02]  /*4d50*/  UMOV UR5, UR9 ;  /* 0x0000000900057c82 */ /* 0x000fe40008000000 */
[----:B------:R-:W-:Y:S03]  /*4d60*/  @UP4 USHF.R.U32.HI UR4, URZ, UR23, UR5 ;  /* 0x00000017ff044299 */ /* 0x000fe60008011605 */
[----:B------:R-:W-:Y:S01]  /*4d70*/  UMOV UR5, UR11 ;  /* 0x0000000b00057c82 */ /* 0x000fe20008000000 */
[----:B------:R-:W-:Y:S02]  /*4d80*/  UIMAD UR4, UR42, UR4, URZ ;  /* 0x000000042a0472a4 */ /* 0x000fe4000f8e02ff */
[----:B------:R-:W-:Y:S02]  /*4d90*/  @UP4 USHF.R.U32.HI UR7, URZ, UR23, UR5 ;  /* 0x00000017ff074299 */ /* 0x000fe40008011605 */
[----:B------:R-:W-:Y:S02]  /*4da0*/  UIMAD.WIDE.U32 UR10, UR6, UR22, URZ ;  /* 0x00000016060a72a5 */ /* 0x000fe4000f8e00ff */
[----:B------:R-:W-:Y:S02]  /*4db0*/  USEL UR5, UR14, UR12, !UP6 ;  /* 0x0000000c0e057287 */ /* 0x000fe4000f000000 */
[----:B------:R-:W-:Y:S02]  /*4dc0*/  UIMAD UR8, UR42, UR7, URZ ;  /* 0x000000072a0872a4 */ /* 0x000fe4000f8e02ff */
[----:B------:R-:W-:Y:S03]  /*4dd0*/  UISETP.GE.AND UP0, UPT, UR6, UR4, UPT ;  /* 0x000000040600728c */ /* 0x000fe6000bf06270 */
[----:B------:R-:W-:Y:S01]  /*4de0*/  UMOV UR4, UR11 ;  /* 0x0000000b00047c82 */ /* 0x000fe20008000000 */
[----:B------:R-:W-:Y:S02]  /*4df0*/  UISETP.GE.OR UP0, UPT, UR5, UR8, UP0 ;  /* 0x000000080500728c */ /* 0x000fe40008706670 */
[----:B------:R-:W-:Y:S02]  /*4e00*/  USHF.R.U32.HI UR4, URZ, UR23, UR4 ;  /* 0x00000017ff047299 */ /* 0x000fe40008011604 */
[----:B------:R-:W-:Y:S02]  /*4e10*/  UIMAD.WIDE.U32 UR8, UR5, UR22, URZ ;  /* 0x00000016050872a5 */ /* 0x000fe4000f8e00ff */
[----:B------:R-:W-:Y:S04]  /*4e20*/  USEL UR10, UR6, UR4, !UP4 ;  /* 0x00000004060a7287 */ /* 0x000fe8000e000000 */
[----:B------:R-:W-:Y:S01]  /*4e30*/  UIADD3 UR11, UPT, UPT, -UR10, URZ, URZ ;  /* 0x000000ff0a0b7290 */ /* 0x000fe2000fffe1ff */
[----:B------:R-:W-:Y:S02]  /*4e40*/  @!UP0 UMOV UR4, UR9 ;  /* 0x0000000900048c82 */ /* 0x000fe40008000000 */
[----:B------:R-:W-:Y:S02]  /*4e50*/  @!UP0 USHF.R.U32.HI UR4, URZ, UR23, UR4 ;  /* 0x00000017ff048299 */ /* 0x000fe40008011604 */
[----:B------:R-:W-:Y:S02]  /*4e60*/  UIMAD UR8, UR42, UR11, UR6 ;  /* 0x0000000b2a0872a4 */ /* 0x000fe4000f8e0206 */
[----:B------:R-:W-:Y:S04]  /*4e70*/  @!UP0 USEL UR4, UR5, UR4, !UP4 ;  /* 0x0000000405048287 */ /* 0x000fe8000e000000 */
[----:B------:R-:W-:Y:S02]  /*4e80*/  @!UP0 UIMAD UR8, UR7, UR8, UR4 ;  /* 0x00000008070882a4 */ /* 0x000fe4000f8e0204 */
[----:B------:R-:W-:Y:S02]  /*4e90*/  @!UP0 UIADD3 UR9, UPT, UPT, UR10, -UR4, URZ ;  /* 0x800000040a098290 */ /* 0x000fe4000fffe0ff */
[----:B------:R-:W-:Y:S02]  /*4ea0*/  UIADD3 UR4, UPT, UPT, -UR5, URZ, URZ ;  /* 0x000000ff05047290 */ /* 0x000fe4000fffe1ff */
[----:B------:R-:W-:Y:S02]  /*4eb0*/  UIADD3 UR7, UPT, UPT, -UR6, URZ, URZ ;  /* 0x000000ff06077290 */ /* 0x000fe4000fffe1ff */
[----:B------:R-:W-:Y:S02]  /*4ec0*/  @!UP0 UIMAD UR6, UR9, UR42, UR5 ;  /* 0x0000002a090682a4 */ /* 0x000fe4000f8e0205 */
[----:B------:R-:W-:Y:S02]  /*4ed0*/  UIMAD UR14, UR15, UR4, UR14 ;  /* 0x000000040f0e72a4 */ /* 0x000fe4000f8e020e */
[----:B------:R-:W-:Y:S01]  /*4ee0*/  UIMAD UR13, UR46, UR7, UR13 ;  /* 0x000000072e0d72a4 */ /* 0x000fe2000f8e020d */
[----:B------:R-:W-:Y:S02]  /*4ef0*/  @!UP0 UMOV UR5, UR8 ;  /* 0x0000000800058c82 */ /* 0x000fe40008000000 */
[----:B------:R-:W-:Y:S02]  /*4f00*/  UIMAD UR14, UR5, UR15, UR14 ;  /* 0x0000000f050e72a4 */ /* 0x000fe4000f8e020e */
[----:B------:R-:W-:Y:S11]  /*4f10*/  UIMAD UR13, UR6, UR46, UR13 ;  /* 0x0000002e060d72a4 */ /* 0x000ff6000f8e020d */
[----:B------:R-:W-:Y:S01]  /*4f20*/  @!UPT UIADD3 URZ, UPT, UPT, URZ, URZ, URZ ;  /* 0x000000fffffff290 */ /* 0x000fe2000fffe0ff */
.L_x_90:
[----:B------:R-:W3:Y:S01]  /*4f30*/  @!UP2 LDCU.128 UR8, c[0x0][0xb10] ;  /* 0x00016200ff08a7ac */ /* 0x000ee20008000c00 */
[C---:B------:R-:W-:Y:S02]  /*4f40*/  ISETP.NE.U32.AND P1, PT, R4.reuse, RZ, PT ;  /* 0x000000ff0400720c */ /* 0x040fe40003f25070 */
[----:B------:R-:W-:Y:S02]  /*4f50*/  ISETP.NE.U32.AND P0, PT, R4, RZ, PT ;  /* 0x000000ff0400720c */ /* 0x000fe40003f05070 */
[C---:B------:R-:W-:Y:S02]  /*4f60*/  ISETP.NE.AND.EX P1, PT, R5.reuse, RZ, PT, P1 ;  /* 0x000000ff0500720c */ /* 0x040fe40003f25310 */
[----:B------:R-:W-:Y:S01]  /*4f70*/  ISETP.NE.AND.EX P0, PT, R5, RZ, PT, P0 ;  /* 0x000000ff0500720c */ /* 0x000fe20003f05300 */
[----:B------:R-:W4:Y:S01]  /*4f80*/  @!UP2 LDCU UR5, c[0x0][0xb0c] ;  /* 0x00016180ff05a7ac */ /* 0x000f220008000800 */
[----:B------:R-:W-:Y:S01]  /*4f90*/  SHF.L.U32 R9, R15, 0x1f, RZ ;  /* 0x0000001f0f097819 */ /* 0x000fe200000006ff */
[----:B------:R-:W-:Y:S02]  /*4fa0*/  USHF.L.U32 UR35, UR16, 0x6, URZ ;  /* 0x0000000610237899 */ /* 0x000fe400080006ff */
[----:B------:R-:W-:Y:S02]  /*4fb0*/  USHF.L.U32 UR34, UR20, 0x7, URZ ;  /* 0x0000000714227899 */ /* 0x000fe400080006ff */
[----:B---3--:R-:W-:Y:S07]  /*4fc0*/  UIMAD.WIDE.U32 UR6, UR14, UR8, URZ ;  /* 0x000000080e0672a5 */ /* 0x008fee000f8e00ff */
[----:B------:R-:W-:Y:S01]  /*4fd0*/  @!UP2 UMOV UR4, UR7 ;  /* 0x000000070004ac82 */ /* 0x000fe20008000000 */
[----:B----4-:R-:W-:Y:S02]  /*4fe0*/  @!UP2 UISETP.NE.AND UP0, UPT, UR5, 0x1, UPT ;  /* 0x000000010500a88c */ /* 0x010fe4000bf05270 */
[----:B------:R-:W-:Y:S02]  /*4ff0*/  @!UP2 USHF.R.U32.HI UR4, URZ, UR9, UR4 ;  /* 0x00000009ff04a299 */ /* 0x000fe40008011604 */
[----:B------:R-:W-:Y:S02]  /*5000*/  UIMAD.WIDE.U32 UR6, UR13, UR11, URZ ;  /* 0x0000000b0d0672a5 */ /* 0x000fe4000f8e00ff */
[----:B------:R-:W-:Y:S02]  /*5010*/  @!UP2 USEL UR8, UR14, UR4, !UP0 ;  /* 0x000000040e08a287 */ /* 0x000fe4000c000000 */
[----:B------:R-:W-:Y:S03]  /*5020*/  @!UP2 UISETP.NE.AND UP0, UPT, UR10, 0x1, UPT ;  /* 0x000000010a00a88c */ /* 0x000fe6000bf05270 */
[----:B------:R-:W-:Y:S02]  /*5030*/  @!UP2 UMOV UR6, UR7 ;  /* 0x000000070006ac82 */ /* 0x000fe40008000000 */
[----:B------:R-:W3:Y:S02]  /*5040*/  @!UP2 LDCU UR4, c[0x0][0xb20] ;  /* 0x00016400ff04a7ac */ /* 0x000ee40008000800 */
[----:B---3--:R-:W-:Y:S04]  /*5050*/  @!UP2 USHF.R.U32.HI UR6, URZ, UR4, UR6 ;  /* 0x00000004ff06a299 */ /* 0x008fe80008011606 */
[----:B------:R-:W-:Y:S04]  /*5060*/  @!UP2 USEL UR6, UR13, UR6, !UP0 ;  /* 0x000000060d06a287 */ /* 0x000fe8000c000000 */
[----:B------:R-:W-:Y:S02]  /*5070*/  @!UP2 UIADD3 UR4, UPT, UPT, -UR8, UR6, URZ ;  /* 0x000000060804a290 */ /* 0x000fe4000fffe1ff */
[----:B------:R-:W-:Y:S02]  /*5080*/  @!UP2 UIADD3 UR6, UPT, UPT, UR8, -UR6, URZ ;  /* 0x800000060806a290 */ /* 0x000fe4000fffe0ff */
[----:B------:R-:W-:Y:S02]  /*5090*/  @!UP2 UIMAD UR14, UR4, UR5, UR14 ;  /* 0x00000005040ea2a4 */ /* 0x000fe4000f8e020e */
[----:B------:R-:W-:Y:S01]  /*50a0*/  @!UP2 UIMAD UR13, UR6, UR10, UR13 ;  /* 0x0000000a060da2a4 */ /* 0x000fe2000f8e020d */
[----:B------:R-:W-:Y:S11]  /*50b0*/  BRA.U UP3, `(.L_x_91) ;  /* 0x0000000103107547 */ /* 0x000ff6000b800000 */
[----:B------:R-:W-:Y:S04]  /*50c0*/  MOV R6, UR48 ;  /* 0x0000003000067c02 */ /* 0x000fe80008000f00 */
[----:B------:R-:W-:Y:S04]  /*50d0*/  SHF.L.U32 R6, R6, 0x1f, RZ ;  /* 0x0000001f06067819 */ /* 0x000fe800000006ff */
[----:B------:R-:W3:Y:S02]  /*50e0*/  SYNCS.PHASECHK.TRANS64.TRYWAIT P2, [UR21+0x158], R6 ;  /* 0x00015806ff0075a7 */ /* 0x000ee40008041115 */
[----:B---3--:R-:W-:Y:S05]  /*50f0*/  @!P2 BRA `(.L_x_92) ;  /* 0x00000048008ca947 */ /* 0x008fea0003800000 */
.L_x_91:
[----:B------:R-:W-:Y:S05]  /*5100*/  @!P1 BRA `(.L_x_93) ;  /* 0x0000000000309947 */ /* 0x000fea0003800000 */
[----:B------:R-:W-:Y:S01]  /*5110*/  ISETP.NE.U32.AND P1, PT, R2, RZ, PT ;  /* 0x000000ff0200720c */ /* 0x000fe20003f25070 */
[----:B------:R-:W3:Y:S01]  /*5120*/  LDCU.64 UR4, c[0x0][0x358] ;  /* 0x00006b00ff0477ac */ /* 0x000ee20008000a00 */
[----:B------:R-:W-:Y:S02]  /*5130*/  IMAD.MOV.U32 R45, RZ, RZ, 0x1 ;  /* 0x00000001ff2d7424 */ /* 0x000fe400078e00ff */
[----:B------:R-:W-:Y:S11]  /*5140*/  ISETP.NE.AND.EX P1, PT, R3, RZ, PT, P1 ;  /* 0x000000ff0300720c */ /* 0x000ff60003f25310 */
[----:B------:R-:W-:Y:S02]  /*5150*/  @!UPT UIADD3 URZ, UPT, UPT, URZ, URZ, URZ ;  /* 0x000000fffffff290 */ /* 0x000fe4000fffe0ff */
[----:B------:R-:W4:Y:S01]  /*5160*/  @P1 LDC.64 R10, c[0x0][0x888] ;  /* 0x00022200ff0a1b82 */ /* 0x000f220000000a00 */
[----:B--2---:R-:W-:Y:S04]  /*5170*/  @P1 IMAD R0, R4, UR36, RZ ;  /* 0x0000002404001c24 */ /* 0x004fe8000f8e02ff */
[----:B----4-:R-:W-:Y:S04]  /*5180*/  @P1 IMAD.WIDE R10, R0, 0x4, R10 ;  /* 0x00000004000a1825 */ /* 0x010fe800078e020a */
[----:B------:R-:W-:Y:S01]  /*5190*/  HFMA2 R0, -RZ, RZ, 0, 5.9604644775390625e-08 ;  /* 0x00000001ff007431 */ /* 0x000fe200000001ff */
[----:B---3-5:R3:W5:Y:S04]  /*51a0*/  @P1 LDG.E R27, desc[UR4][R10.64] ;  /* 0x000000040a1b1981 */ /* 0x028768000c1e1900 */
[----:B------:R-:W-:Y:S01]  /*51b0*/  @!P1 PRMT R45, R0, 0x7610, R45 ;  /* 0x00007610002d9816 */ /* 0x000fe2000000002d */
[----:B---3--:R-:W4:Y:S06]  /*51c0*/  @!P1 LDC R27, c[0x0][0x880] ;  /* 0x00022000ff1b9b82 */ /* 0x008f2c0000000800 */
.L_x_93:
[----:B----45:R-:W-:Y:S01]  /*51d0*/  @!P0 FSETP.EQ.AND P1, PT, R27, RZ, PT ;  /* 0x000000ff1b00820b */ /* 0x030fe20003f22000 */
[----:B------:R-:W-:Y:S01]  /*51e0*/  @!UPT UIADD3 URZ, UPT, UPT, URZ, URZ, URZ ;  /* 0x000000fffffff290 */ /* 0x000fe2000fffe0ff */
[----:B------:R-:W-:Y:S11]  /*51f0*/  @!P0 BRA `(.L_x_94) ;  /* 0x0000000000188947 */ /* 0x000ff60003800000 */
[----:B------:R-:W-:Y:S02]  /*5200*/  LOP3.LUT P0, RZ, R45, 0xff, RZ, 0xc0, !PT ;  /* 0x000000ff2dff7812 */ /* 0x000fe4000780c0ff */
[----:B------:R-:W-:Y:S04]  /*5210*/  ISETP.NE.U32.AND P1, PT, R2, RZ, PT ;  /* 0x000000ff0200720c */ /* 0x000fe80003f25070 */
[----:B------:R-:W-:Y:S04]  /*5220*/  ISETP.NE.AND.EX P1, PT, R3, RZ, PT, P1 ;  /* 0x000000ff0300720c */ /* 0x000fe80003f25310 */
[----:B------:R-:W-:Y:S03]  /*5230*/  PLOP3.LUT P1, PT, P1, PT, PT, 0x8, 0x80 ;  /* 0x000000000080781c */ /* 0x000fe60000f2e170 */
[----:B------:R-:W-:Y:S11]  /*5240*/  @P0 FSETP.EQ.AND P1, PT, R27, RZ, PT ;  /* 0x000000ff1b00020b */ /* 0x000ff60003f22000 */
[----:B------:R-:W-:Y:S02]  /*5250*/  @!UPT UIADD3 URZ, UPT, UPT, URZ, URZ, URZ ;  /* 0x000000fffffff290 */ /* 0x000fe4000fffe0ff */
.L_x_94:
[----:B------:R-:W3:Y:S01]  /*5260*/  SYNCS.PHASECHK.TRANS64.TRYWAIT P2, [UR21+0x130], R9 ;  /* 0x00013009ff0075a7 */ /* 0x000ee20008041115 */
[----:B------:R-:W-:Y:S04]  /*5270*/  ELECT P0, URZ, PT ;  /* 0x0000000000ff782f */ /* 0x000fe80003800000 */
[----:B------:R-:W-:Y:S11]  /*5280*/  PLOP3.LUT P1, PT, P1, P0, PT, 0xf2, 0x2f ;  /* 0x00000000002f781c */ /* 0x000ff60000f21e72 */
[----:B------:R-:W-:Y:S02]  /*5290*/  @!UPT UIADD3 URZ, UPT, UPT, URZ, URZ, URZ ;  /* 0x000000fffffff290 */ /* 0x000fe4000fffe0ff */
[----:B------:R-:W-:Y:S05]  /*52a0*/  @!P1 IADD3 R8, P0, PT, R16, 0x580, RZ ;  /* 0x0000058010089810 */ /* 0x000fea0007f1e0ff */
[----:B--2---:R-:W-:Y:S01]  /*52b0*/  @!P1 IMAD.X R6, RZ, RZ, R17, P0 ;  /* 0x000000ffff069224 */ /* 0x004fe200000e0611 */
[----:B---3--:R-:W-:Y:S07]  /*52c0*/  @!P2 BRA `(.L_x_95) ;  /* 0x000000480030a947 */ /* 0x008fee0003800000 */
.L_x_208:
[----:B------:R-:W-:Y:S01]  /*52d0*/  @!P1 R2UR UR5, R8 ;  /* 0x00000000080592ca */ /* 0x000fe200000e0000 */
[----:B------:R-:W-:Y:S01]  /*52e0*/  VOTEU.ALL UP0, P1 ;  /* 0x0000000000ff7886 */ /* 0x000fe20000800000 */
[----:B------:R-:W-:Y:S01]  /*52f0*/  @!P1 R2UR UR4, R6 ;  /* 0x00000000060492ca */ /* 0x000fe200000e0000 */
[----:B--2---:R-:W-:Y:S01]  /*5300*/  @!P1 IMAD.MOV.U32 R0, RZ, RZ, 0x1000 ;  /* 0x00001000ff009424 */ /* 0x004fe200078e00ff */
[----:B------:R-:W-:Y:S01]  /*5310*/  UMOV UR6, 0x0 ;  /* 0x0000000000067882 */ /* 0x000fe20000000000 */
[----:B------:R-:W-:Y:S01]  /*5320*/  UMOV UR7, 0x10000000 ;  /* 0x1000000000077882 */ /* 0x000fe20000000000 */
[----:B------:R-:W-:Y:S01]  /*5330*/  @!UP0 UIADD3 UR32, UPT, UPT, UR21, 0x400, URZ ;  /* 0x0000040015208890 */ /* 0x000fe2000fffe0ff */
[----:B------:R-:W-:Y:S01]  /*5340*/  @!P1 IADD3 R8, P0, PT, R16, 0x580, RZ ;  /* 0x0000058010089810 */ /* 0x000fe20007f1e0ff */
[----:B------:R-:W-:Y:S04]  /*5350*/  VOTEU.ALL UP0, P1 ;  /* 0x0000000000ff7886 */ /* 0x000fe80000800000 */
[----:B------:R-:W-:Y:S02]  /*5360*/  @!P1 IMAD.X R6, RZ, RZ, R17, P0 ;  /* 0x000000ffff069224 */ /* 0x000fe400000e0611 */
[----:B------:R-:W-:Y:S02]  /*5370*/  IMAD.U32 R10, RZ, RZ, UR5 ;  /* 0x00000005ff0a7e24 */ /* 0x000fe4000f8e00ff */
[----:B------:R-:W-:Y:S03]  /*5380*/  IMAD.U32 R11, RZ, RZ, UR4 ;  /* 0x00000004ff0b7e24 */ /* 0x000fe6000f8e00ff */
[----:B------:R-:W-:Y:S02]  /*5390*/  @!P1 R2UR UR4, R10 ;  /* 0x000000000a0492ca */ /* 0x000fe400000e0000 */
[----:B------:R-:W-:Y:S11]  /*53a0*/  @!P1 R2UR UR5, R11 ;  /* 0x000000000b0592ca */ /* 0x000ff600000e0000 */
[----:B------:R-:W-:Y:S02]  /*53b0*/  @!UPT UIADD3 URZ, UPT, UPT, URZ, URZ, URZ ;  /* 0x000000fffffff290 */ /* 0x000fe4000fffe0ff */
[----:B------:R2:W-:Y:S01]  /*53c0*/  @!UP0 UTMALDG.3D [UR32], [UR4], desc[UR6] ;  /* 0x00000620040085b4 */ /* 0x0005e20008011000 */
[----:B------:R2:W-:Y:S01]  /*53d0*/  @!P1 SYNCS.ARRIVE.TRANS64.RED.A0TR RZ, [UR21+0x110], R0 ;  /* 0x00011000ffff99a7 */ /* 0x0005e20008300415 */
[----:B------:R-:W-:Y:S01]  /*53e0*/  SYNCS.ARRIVE.TRANS64.RED.A1T0 RZ, [UR40], RZ ;  /* 0x000000ffffff79a7 */ /* 0x000fe20008100428 */
[----:B------:R-:W3:Y:S02]  /*53f0*/  SYNCS.PHASECHK.TRANS64.TRYWAIT P2, [UR21+0x138], R9 ;  /* 0x00013809ff0075a7 */ /* 0x000ee40008041115 */
[----:B--23--:R-:W-:Y:S05]  /*5400*/  @!P2 BRA `(.L_x_96) ;  /* 0x0000004400f8a947 */ /* 0x00cfea0003800000 */
.L_x_210:
        /* <DEDUP_REMOVED lines=8> */
[----:B------:R-:W-:Y:S01]  /*5490*/  @!UP0 UIADD3 UR24, UPT, UPT, UR21, 0x1400, URZ ;  /* 0x0000140015188890 */ /* 0x000fe2000fffe0ff */
[----:B------:R-:W-:Y:S01]  /*54a0*/  VOTEU.ALL UP0, P1 ;  /* 0x0000000000ff7886 */ /* 0x000fe20000800000 */
[----:B------:R-:W-:Y:S01]  /*54b0*/  UMOV UR27, UR35 ;  /* 0x00000023001b7c82 */ /* 0x000fe20008000000 */
[----:B------:R-:W-:Y:S02]  /*54c0*/  UMOV UR28, UR36 ;  /* 0x00000024001c7c82 */ /* 0x000fe40008000000 */
[----:B------:R-:W-:Y:S02]  /*54d0*/  IMAD.U32 R10, RZ, RZ, UR5 ;  /* 0x00000005ff0a7e24 */ /* 0x000fe4000f8e00ff */
[----:B------:R-:W-:Y:S02]  /*54e0*/  IMAD.U32 R11, RZ, RZ, UR4 ;  /* 0x00000004ff0b7e24 */ /* 0x000fe4000f8e00ff */
[----:B------:R-:W-:Y:S01]  /*54f0*/  @!P1 IMAD.X R6, RZ, RZ, R17, P0 ;  /* 0x000000ffff069224 */ /* 0x000fe200000e0611 */
        /* <DEDUP_REMOVED lines=8> */
.L_x_212:
[----:B------:R-:W-:Y:S01]  /*5580*/  @!P1 R2UR UR5, R8 ;  /* 0x00000000080592ca */ /* 0x000fe200000e0000 */
[----:B------:R-:W-:Y:S01]  /*5590*/  VOTEU.ALL UP0, P1 ;  /* 0x0000000000ff7886 */ /* 0x000fe20000800000 */
[----:B------:R-:W-:Y:S01]  /*55a0*/  @!P1 R2UR UR4, R6 ;  /* 0x00000000060492ca */ /* 0x000fe200000e0000 */
[----:B--2---:R-:W-:Y:S01]  /*55b0*/  @!P1 IMAD.MOV.U32 R0, RZ, RZ, 0x1000 ;  /* 0x00001000ff009424 */ /* 0x004fe200078e00ff */
[----:B------:R-:W-:Y:S01]  /*55c0*/  UMOV UR6, 0x0 ;  /* 0x0000000000067882 */ /* 0x000fe20000000000 */
[----:B------:R-:W-:Y:S01]  /*55d0*/  UMOV UR7, 0x10000000 ;  /* 0x1000000000077882 */ /* 0x000fe20000000000 */
[----:B------:R-:W-:Y:S01]  /*55e0*/  @!UP0 UIADD3 UR18, UPT, UPT, UR34, 0x40, URZ ;  /* 0x0000004022128890 */ /* 0x000fe2000fffe0ff */
[----:B------:R-:W-:Y:S01]  /*55f0*/  VIADD R14, R14, 0x1 ;  /* 0x000000010e0e7836 */ /* 0x000fe20000000000 */
[----:B------:R-:W-:Y:S01]  /*5600*/  @!UP0 UIADD3 UR16, UPT, UPT, UR21, 0x2400, URZ ;  /* 0x0000240015108890 */ /* 0x000fe2000fffe0ff */
[----:B------:R-:W-:Y:S01]  /*5610*/  VOTEU.ALL UP0, P1 ;  /* 0x0000000000ff7886 */ /* 0x000fe20000800000 */
[----:B------:R-:W-:Y:S01]  /*5620*/  UMOV UR19, UR35 ;  /* 0x0000002300137c82 */ /* 0x000fe20008000000 */
[----:B------:R-:W-:Y:S02]  /*5630*/  UMOV UR20, UR36 ;  /* 0x0000002400147c82 */ /* 0x000fe40008000000 */
        /* <DEDUP_REMOVED lines=10> */
.L_x_214:
[----:B------:R-:W-:Y:S01]  /*56e0*/  @!P1 IADD3 R6, P0, PT, R16, 0x580, RZ ;  /* 0x0000058010069810 */ /* 0x000fe20007f1e0ff */
[----:B------:R-:W-:Y:S01]  /*56f0*/  VOTEU.ALL UP0, P1 ;  /* 0x0000000000ff7886 */ /* 0x000fe20000800000 */
[----:B------:R-:W-:Y:S01]  /*5700*/  UMOV UR6, 0x0 ;  /* 0x0000000000067882 */ /* 0x000fe20000000000 */
[----:B------:R-:W-:Y:S01]  /*5710*/  UMOV UR7, 0x10000000 ;  /* 0x1000000000077882 */ /* 0x000fe20000000000 */
[----:B------:R-:W-:Y:S01]  /*5720*/  @!P1 R2UR UR5, R6 ;  /* 0x00000000060592ca */ /* 0x000fe200000e0000 */
[----:B--2---:R-:W-:Y:S01]  /*5730*/  @!P1 IMAD.X R0, RZ, RZ, R17, P0 ;  /* 0x000000ffff009224 */ /* 0x004fe200000e0611 */
[----:B------:R-:W-:Y:S01]  /*5740*/  @!UP0 UIADD3 UR10, UPT, UPT, UR34, 0x60, URZ ;  /* 0x00000060220a8890 */ /* 0x000fe2000fffe0ff */
[----:B------:R-:W-:Y:S01]  /*5750*/  R2UR UR18, R47 ;  /* 0x000000002f1272ca */ /* 0x000fe200000e0000 */
[----:B------:R-:W-:Y:S01]  /*5760*/  @!UP0 UIADD3 UR8, UPT, UPT, UR21, 0x3400, URZ ;  /* 0x0000340015088890 */ /* 0x000fe2000fffe0ff */
[----:B------:R-:W-:Y:S01]  /*5770*/  R2UR UR16, R48 ;  /* 0x00000000301072ca */ /* 0x000fe200000e0000 */
[----:B------:R-:W-:Y:S01]  /*5780*/  @!UP0 UIADD3 UR9, UPT, UPT, UR21, 0x128, URZ ;  /* 0x0000012815098890 */ /* 0x000fe2000fffe0ff */
[----:B------:R-:W-:Y:S01]  /*5790*/  @!P1 R2UR UR4, R0 ;  /* 0x00000000000492ca */ /* 0x000fe200000e0000 */
[----:B------:R-:W-:Y:S01]  /*57a0*/  VOTEU.ALL UP0, P1 ;  /* 0x0000000000ff7886 */ /* 0x000fe20000800000 */
[----:B------:R-:W-:Y:S01]  /*57b0*/  UMOV UR11, UR35 ;  /* 0x00000023000b7c82 */ /* 0x000fe20008000000 */
[----:B------:R-:W-:Y:S01]  /*57c0*/  UMOV UR12, UR36 ;  /* 0x00000024000c7c82 */ /* 0x000fe20008000000 */
[C---:B------:R-:W-:Y:S01]  /*57d0*/  ISETP.NE.AND P0, PT, R14.reuse, 0x2, PT ;  /* 0x000000020e00780c */ /* 0x040fe20003f05270 */
[----:B------:R-:W-:Y:S01]  /*57e0*/  UPLOP3.LUT UP3, UPT, UPT, UPT, UPT, 0x80, 0x8 ;  /* 0x000000000008789c */ /* 0x000fe20003f6f070 */
[----:B------:R-:W-:Y:S01]  /*57f0*/  IMAD.U32 R8, RZ, RZ, UR5 ;  /* 0x00000005ff087e24 */ /* 0x000fe2000f8e00ff */
[----:B------:R-:W-:Y:S01]  /*5800*/  LOP3.LUT R15, R15, 0x1, RZ, 0x3c, !PT ;  /* 0x000000010f0f7812 */ /* 0x000fe200078e3cff */
[----:B------:R-:W-:Y:S01]  /*5810*/  UMOV UR36, UR29 ;  /* 0x0000001d00247c82 */ /* 0x000fe20008000000 */
[----:B------:R-:W-:Y:S01]  /*5820*/  SEL R0, RZ, 0x1, P0 ;  /* 0x00000001ff007807 */ /* 0x000fe20000000000 */
[----:B------:R-:W-:Y:S01]  /*5830*/  UIADD3 UR20, UPT, UPT, UR13, UR18, URZ ;  /* 0x000000120d147290 */ /* 0x000fe2000fffe0ff */
[----:B------:R-:W-:Y:S01]  /*5840*/  SEL R14, R14, RZ, P0 ;  /* 0x000000ff0e0e7207 */ /* 0x000fe20000000000 */
[----:B------:R-:W-:Y:S01]  /*5850*/  UIADD3 UR16, UPT, UPT, UR14, UR16, URZ ;  /* 0x000000100e107290 */ /* 0x000fe2000fffe0ff */
[----:B------:R-:W-:Y:S01]  /*5860*/  IMAD.U32 R9, RZ, RZ, UR4 ;  /* 0x00000004ff097e24 */ /* 0x000fe2000f8e00ff */
[----:B------:R-:W-:Y:S02]  /*5870*/  @!P1 R2UR UR4, R8 ;  /* 0x00000000080492ca */ /* 0x000fe400000e0000 */
[----:B------:R-:W-:Y:S02]  /*5880*/  LOP3.LUT R13, R13, R0, RZ, 0x3c, !PT ;  /* 0x000000000d0d7212 */ /* 0x000fe400078e3cff */
[----:B------:R-:W-:Y:S11]  /*5890*/  @!P1 R2UR UR5, R9 ;  /* 0x00000000090592ca */ /* 0x000ff600000e0000 */
[----:B------:R-:W-:Y:S02]  /*58a0*/  @!UPT UIADD3 URZ, UPT, UPT, URZ, URZ, URZ ;  /* 0x000000fffffff290 */ /* 0x000fe4000fffe0ff */
[----:B------:R2:W-:Y:S01]  /*58b0*/  @!UP0 UTMALDG.3D [UR8], [UR4], desc[UR6] ;  /* 0x00000608040085b4 */ /* 0x0005e20008011000 */
[----:B------:R2:W-:Y:S01]  /*58c0*/  @!P1 SYNCS.ARRIVE.TRANS64.RED.A0TR RZ, [UR21+0x128], R7 ;  /* 0x00012807ffff99a7 */ /* 0x0005e20008300415 */
[----:B------:R-:W-:Y:S01]  /*58d0*/  SYNCS.ARRIVE.TRANS64.RED.A1T0 RZ, [UR37], RZ ;  /* 0x000000ffffff79a7 */ /* 0x000fe20008100425 */
[----:B------:R-:W-:Y:S05]  /*58e0*/  BRA.U UP1, `(.L_x_99) ;  /* 0xfffffff101707547 */ /* 0x000fea000b83ffff */
[----:B------:R-:W-:-:S04]  /*58f0*/  SHF.L.U32 R2, R15, 0x1f, RZ ;  /* 0x0000001f0f027819 */ /* 0x000fc800000006ff */
[----:B------:R-:W3:Y:S02]  /*5900*/  SYNCS.PHASECHK.TRANS64.TRYWAIT P0, [UR21+0x130], R2 ;  /* 0x00013002ff0075a7 */ /* 0x000ee40008001115 */
[----:B---3--:R-:W-:Y:S05]  /*5910*/  @!P0 BRA `(.L_x_100) ;  /* 0x0000004000fc8947 */ /* 0x008fea0003800000 */
.L_x_216:
[----:B------:R-:W4:Y:S02]  /*5920*/  SYNCS.PHASECHK.TRANS64.TRYWAIT P0, [UR21+0x138], R2 ;  /* 0x00013802ff0075a7 */ /* 0x000f240008001115 */
[----:B----4-:R-:W-:Y:S05]  /*5930*/  @!P0 BRA `(.L_x_101) ;  /* 0x00000044000c8947 */ /* 0x010fea0003800000 */
.L_x_218:
[----:B------:R-:W4:Y:S02]  /*5940*/  SYNCS.PHASECHK.TRANS64.TRYWAIT P0, [UR21+0x140], R2 ;  /* 0x00014002ff0075a7 */ /* 0x000f240008001115 */
[----:B----4-:R-:W-:Y:S05]  /*5950*/  @!P0 BRA `(.L_x_102) ;  /* 0x00000044001c8947 */ /* 0x010fea0003800000 */
.L_x_220:
[----:B---3--:R-:W-:-:S07]  /*5960*/  MOV R0, UR21 ;  /* 0x0000001500007c02 */ /* 0x008fce0008000f00 */
.L_x_103:
[----:B---3--:R-:W-:-:S04]  /*5970*/  SHF.L.U32 R2, R15, 0x1f, RZ ;  /* 0x0000001f0f027819 */ /* 0x008fc800000006ff */
[----:B------:R3:W4:Y:S03]  /*5980*/  SYNCS.PHASECHK.TRANS64.TRYWAIT P0, [R0+URZ+0x148], R2 ;  /* 0x00014802000075a7 */ /* 0x00072600080011ff */
[----:B----4-:R-:W-:Y:S05]  /*5990*/  @!P0 NANOSLEEP.SYNCS 0x989680 ;  /* 0x009896800000895d */ /* 0x010fea0003900000 */
[----:B------:R-:W4:Y:S02]  /*59a0*/  @!P0 SYNCS.PHASECHK.TRANS64 P0, [R0+URZ+0x148], R2 ;  /* 0x00014802000085a7 */ /* 0x000f2400080010ff */
[----:B-12-4-:R-:W-:Y:S05]  /*59b0*/  @P0 EXIT ;  /* 0x000000000000094d */ /* 0x016fea0003800000 */
[----:B------:R-:W-:Y:S05]  /*59c0*/  BRA `(.L_x_103) ;  /* 0xfffffffc00e87947 */ /* 0x000fea000383ffff */
.L_x_88:
[----:B------:R-:W-:-:S06]  /*59d0*/  UISETP.GE.AND UP0, UPT, UR17, 0x4, UPT ;  /* 0x000000041100788c */ /* 0x000fcc000bf06270 */
[----:B------:R-:W-:-:S13]  /*59e0*/  PLOP3.LUT P0, PT, PT, PT, UP0, 0x80, 0x8 ;  /* 0x000000000008781c */ /* 0x000fda0003f0f008 */
[----:B-1----:R-:W-:Y:S05]  /*59f0*/  @!P0 EXIT ;  /* 0x000000000000894d */ /* 0x002fea0003800000 */
[----:B------:R-:W1:Y:S08]  /*5a00*/  S2UR UR4, SR_CgaCtaId ;  /* 0x00000000000479c3 */ /* 0x000e700000008800 */
[----:B------:R-:W-:Y:S01]  /*5a10*/  BAR.SYNC.DEFER_BLOCKING 0x6, 0xa0 ;  /* 0x0182800000007b1d */ /* 0x000fe20000010000 */
[C---:B------:R-:W-:Y:S01]  /*5a20*/  IMAD.SHL.U32 R3, R57.reuse, 0x20, RZ ;  /* 0x0000002039037824 */ /* 0x040fe200078e00ff */
[C---:B------:R-:W-:Y:S01]  /*5a30*/  LOP3.LUT P0, RZ, R57.reuse, 0x4, RZ, 0xc0, !PT ;  /* 0x0000000439ff7812 */ /* 0x040fe2000780c0ff */
[C---:B------:R-:W-:Y:S01]  /*5a40*/  IMAD.SHL.U32 R2, R57.reuse, 0x10, RZ ;  /* 0x0000001039027824 */ /* 0x040fe200078e00ff */
[----:B------:R-:W-:Y:S01]  /*5a50*/  CS2R R52, SRZ ;  /* 0x0000000000347805 */ /* 0x000fe2000001ff00 */
[----:B------:R-:W-:Y:S01]  /*5a60*/  IMAD.SHL.U32 R44, R57, 0x4, RZ ;  /* 0x00000004392c7824 */ /* 0x000fe200078e00ff */
[----:B------:R-:W-:-:S02]  /*5a70*/  UMOV UR44, 0x400 ;  /* 0x00000400002c7882 */ /* 0x000fc40000000000 */
[----:B------:R-:W2:Y:S01]  /*5a80*/  LDC.64 R42, c[0x0][0x8b0] ;  /* 0x00022c00ff2a7b82 */ /* 0x000ea20000000a00 */
[----:B------:R-:W-:Y:S01]  /*5a90*/  LOP3.LUT R4, R3, 0xc0, RZ, 0xc0, !PT ;  /* 0x000000c003047812 */ /* 0x000fe200078ec0ff */
[----:B------:R-:W-:Y:S01]  /*5aa0*/  IMAD.U32 R23, R57, 0x10000, RZ ;  /* 0x0001000039177824 */ /* 0x000fe200078e00ff */
[----:B------:R-:W-:Y:S01]  /*5ab0*/  LOP3.LUT R2, R2, 0x600, RZ, 0xc0, !PT ;  /* 0x0000060002027812 */ /* 0x000fe200078ec0ff */
[----:B------:R-:W-:Y:S01]  /*5ac0*/  IMAD.MOV.U32 R56, RZ, RZ, 0x20 ;  /* 0x00000020ff387424 */ /* 0x000fe200078e00ff */
[----:B------:R-:W-:Y:S01]  /*5ad0*/  LOP3.LUT R44, R4, 0x18, R44, 0xf8, !PT ;  /* 0x00000018042c7812 */ /* 0x000fe200078ef82c */
[----:B------:R-:W-:Y:S01]  /*5ae0*/  IMAD.MOV.U32 R55, RZ, RZ, 0x1 ;  /* 0x00000001ff377424 */ /* 0x000fe200078e00ff */
[----:B------:R-:W-:Y:S01]  /*5af0*/  SHF.R.U32.HI R4, RZ, 0x1, R57 ;  /* 0x00000001ff047819 */ /* 0x000fe20000011639 */
[----:B------:R-:W3:Y:S01]  /*5b00*/  LDC.64 R40, c[0x0][0x8a8] ;  /* 0x00022a00ff287b82 */ /* 0x000ee20000000a00 */
[--C-:B------:R-:W-:Y:S01]  /*5b10*/  LOP3.LUT R2, R2, 0x20, R3.reuse, 0xf8, !PT ;  /* 0x0000002002027812 */ /* 0x100fe200078ef803 */
[----:B------:R-:W-:Y:S01]  /*5b20*/  IMAD.MOV.U32 R22, RZ, RZ, RZ ;  /* 0x000000ffff167224 */ /* 0x000fe200078e00ff */
[----:B------:R-:W-:Y:S01]  /*5b30*/  LOP3.LUT R23, R23, 0x600000, RZ, 0xc0, !PT ;  /* 0x0060000017177812 */ /* 0x000fe200078ec0ff */
[----:B------:R-:W-:Y:S01]  /*5b40*/  IMAD.MOV.U32 R54, RZ, RZ, RZ ;  /* 0x000000ffff367224 */ /* 0x000fe200078e00ff */
[----:B------:R-:W-:Y:S01]  /*5b50*/  LOP3.LUT R44, R44, 0x8, R4, 0x78, !PT ;  /* 0x000000082c2c7812 */ /* 0x000fe200078e7804 */
[----:B------:R-:W4:Y:S01]  /*5b60*/  LDCU UR59, c[0x0][0x370] ;  /* 0x00006e00ff3b77ac */ /* 0x000f220008000800 */
[----:B------:R-:W-:-:S02]  /*5b70*/  LOP3.LUT R2, R2, 0x100, R3, 0xf8, !PT ;  /* 0x0000010002027812 */ /* 0x000fc400078ef803 */
[----:B------:R-:W-:Y:S01]  /*5b80*/  LOP3.LUT R57, R57, 0x60, RZ, 0xc0, !PT ;  /* 0x0000006039397812 */ /* 0x000fe200078ec0ff */
[----:B-1----:R-:W-:Y:S01]  /*5b90*/  ULEA UR44, UR4, UR44, 0x18 ;  /* 0x0000002c042c7291 */ /* 0x002fe2000f8ec0ff */
[----:B------:R-:W-:Y:S01]  /*5ba0*/  LOP3.LUT R44, R2, R44, RZ, 0xfc, !PT ;  /* 0x0000002c022c7212 */ /* 0x000fe200078efcff */
[----:B------:R-:W1:Y:S01]  /*5bb0*/  LDCU UR43, c[0x0][0xb0c] ;  /* 0x00016180ff2b77ac */ /* 0x000e620008000800 */
[----:B------:R-:W-:Y:S01]  /*5bc0*/  SEL R56, R56, 0xffffffe0, !P0 ;  /* 0xffffffe038387807 */ /* 0x000fe20004000000 */
[----:B------:R-:W-:Y:S01]  /*5bd0*/  UIADD3 UR4, UPT, UPT, UR44, 0x400, URZ ;  /* 0x000004002c047890 */ /* 0x000fe2000fffe0ff */
[----:B------:R-:W1:Y:S04]  /*5be0*/  LDCU UR39, c[0x0][0xb30] ;  /* 0x00016600ff2777ac */ /* 0x000e680008000800 */
[----:B------:R-:W4:Y:S01]  /*5bf0*/  LDS R0, [UR44+0x210] ;  /* 0x0002102cff007984 */ /* 0x000f220008000800 */
[----:B------:R-:W-:Y:S01]  /*5c00*/  IMAD.U32 R50, RZ, RZ, UR4 ;  /* 0x00000004ff327e24 */ /* 0x000fe2000f8e00ff */
[----:B------:R-:W1:Y:S01]  /*5c10*/  LDCU.64 UR56, c[0x0][0x888] ;  /* 0x00011100ff3877ac */ /* 0x000e620008000a00 */
[----:B------:R-:W1:Y:S01]  /*5c20*/  LDCU.64 UR40, c[0x0][0xb28] ;  /* 0x00016500ff2877ac */ /* 0x000e620008000a00 */
[----:B------:R-:W1:Y:S01]  /*5c30*/  LDCU.64 UR62, c[0x0][0x890] ;  /* 0x00011200ff3e77ac */ /* 0x000e620008000a00 */
[----:B------:R-:W1:Y:S01]  /*5c40*/  LDCU.128 UR52, c[0x0][0xb10] ;  /* 0x00016200ff3477ac */ /* 0x000e620008000c00 */
[----:B------:R-:W1:Y:S01]  /*5c50*/  LDCU UR58, c[0x0][0x374] ;  /* 0x00006e80ff3a77ac */ /* 0x000e620008000800 */
[----:B------:R-:W-:Y:S01]  /*5c60*/  UMOV UR47, URZ ;  /* 0x000000ff002f7c82 */ /* 0x000fe20008000000 */
[----:B------:R-:W-:Y:S01]  /*5c70*/  UMOV UR46, URZ ;  /* 0x000000ff002e7c82 */ /* 0x000fe20008000000 */
[----:B-1234-:R-:W-:-:S07]  /*5c80*/  IMAD.IADD R23, R0, 0x1, R23 ;  /* 0x0000000100177824 */ /* 0x01efce00078e0217 */
.L_x_147:
[C---:B------:R-:W-:Y:S02]  /*5c90*/  LEA R3, R52.reuse, UR44, 0x3 ;  /* 0x0000002c34037c11 */ /* 0x040fe4000f8e18ff */
[----:B------:R-:W-:Y:S02]  /*5ca0*/  SHF.L.U32 R0, R53, 0x1f, RZ ;  /* 0x0000001f35007819 */ /* 0x000fe400000006ff */
[----:B-1----:R-:W-:Y:S02]  /*5cb0*/  LEA R4, R52, UR44, 0x4 ;  /* 0x0000002c34047c11 */ /* 0x002fe4000f8e20ff */
[----:B------:R-:W1:Y:S02]  /*5cc0*/  SYNCS.PHASECHK.TRANS64.TRYWAIT P0, [R3+URZ+0x160], R0 ;  /* 0x00016000030075a7 */ /* 0x000e6400080011ff */
[----:B-12---:R-:W-:Y:S05]  /*5cd0*/  @!P0 BRA `(.L_x_104) ;  /* 0x0000004000548947 */ /* 0x006fea0003800000 */
.L_x_221:
[----:B------:R-:W2:Y:S01]  /*5ce0*/  LDS.128 R4, [R4+0x1f0] ;  /* 0x0001f00004047984 */ /* 0x000ea20000000c00 */
[----:B------:R-:W-:Y:S01]  /*5cf0*/  UISETP.GE.AND UP0, UPT, UR42, 0x1, UPT ;  /* 0x000000012a00788c */ /* 0x000fe2000bf06270 */
[----:B------:R-:W-:Y:S01]  /*5d00*/  @!PT LDS RZ, [RZ] ;  /* 0x00000000fffff984 */ /* 0x000fe20000000800 */
[----:B------:R-:W-:Y:S01]  /*5d10*/  @!PT LDS RZ, [RZ] ;  /* 0x00000000fffff984 */ /* 0x000fe20000000800 */
[----:B------:R-:W-:Y:S01]  /*5d20*/  @!PT LDS RZ, [RZ] ;  /* 0x00000000fffff984 */ /* 0x000fe20000000800 */
[----:B------:R-:W-:Y:S01]  /*5d30*/  @!PT LDS RZ, [RZ] ;  /* 0x00000000fffff984 */ /* 0x000fe20000000800 */
[----:B------:R3:W-:Y:S06]  /*5d40*/  MEMBAR.ALL.CTA ;  /* 0x0000000000007992 */ /* 0x0007ec0000008000 */
[----:B---3--:R-:W3:Y:S01]  /*5d50*/  FENCE.VIEW.ASYNC.S ;  /* 0x00000000000073c6 */ /* 0x008ee20000000000 */
[----:B--2---:R-:W-:Y:S11]  /*5d60*/  LOP3.LUT P0, RZ, R6, 0x1, RZ, 0xc0, !PT ;  /* 0x0000000106ff7812 */ /* 0x004ff6000780c0ff */
[----:B------:R-:W-:Y:S02]  /*5d70*/  @!UPT UIADD3 URZ, UPT, UPT, URZ, URZ, URZ ;  /* 0x000000fffffff290 */ /* 0x000fe4000fffe0ff */
[----:B---3--:R-:W-:Y:S01]  /*5d80*/  VOTEU.ANY UP1, P0 ;  /* 0x0000000000ff7886 */ /* 0x008fe20000020100 */
[----:B------:R-:W-:Y:S01]  /*5d90*/  PLOP3.LUT P0, PT, PT, PT, UP1, 0x80, 0x8 ;  /* 0x000000000008781c */ /* 0x000fe20003f0f018 */
[----:B------:R-:W-:Y:S11]  /*5da0*/  UP2UR UR61, UPR, URZ, 0x2 ;  /* 0x00000002ff3d7883 */ /* 0x000ff60008000000 */
[----:B------:R-:W-:Y:S01]  /*5db0*/  @!UPT UIADD3 URZ, UPT, UPT, URZ, URZ, URZ ;  /* 0x000000fffffff290 */ /* 0x000fe2000fffe0ff */
[----:B-1----:R-:W-:Y:S02]  /*5dc0*/  @P0 SHF.R.U32.HI R0, RZ, 0x10, R5 ;  /* 0x00000010ff000819 */ /* 0x002fe40000011605 */
        /* <DEDUP_REMOVED lines=12> */
[----:B------:R-:W2:Y:S01]  /*5e90*/  LDCU UR12, c[0x0][0xb20] ;  /* 0x00016400ff0c77ac */ /* 0x000ea20008000800 */
[----:B------:R-:W-:Y:S02]  /*5ea0*/  UIMAD.WIDE.U32 UR4, UR58, UR55, URZ ;  /* 0x000000373a0472a5 */ /* 0x000fe4000f8e00ff */
[----:B------:R-:W-:Y:S02]  /*5eb0*/  UIMAD.WIDE.U32 UR6, UR59, UR52, URZ ;  /* 0x000000343b0672a5 */ /* 0x000fe4000f8e00ff */
[----:B------:R-:W-:Y:S02]  /*5ec0*/  UISETP.NE.AND UP0, UPT, UR54, 0x1, UPT ;  /* 0x000000013600788c */ /* 0x000fe4000bf05270 */
[----:B------:R-:W-:Y:S02]  /*5ed0*/  UIMAD.WIDE.U32 UR8, UR37, UR55, URZ ;  /* 0x00000037250872a5 */ /* 0x000fe4000f8e00ff */
[----:B------:R-:W-:Y:S02]  /*5ee0*/  UIMAD.WIDE.U32 UR10, UR38, UR52, URZ ;  /* 0x00000034260a72a5 */ /* 0x000fe4000f8e00ff */
[----:B------:R-:W-:Y:S02]  /*5ef0*/  UISETP.NE.AND UP1, UPT, UR43, 0x1, UPT ;  /* 0x000000012b00788c */ /* 0x000fe4000bf25270 */
[----:B------:R-:W-:Y:S01]  /*5f00*/  UISETP.NE.AND UP2, UPT, UR42, 0x1, UPT ;  /* 0x000000012a00788c */ /* 0x000fe2000bf45270 */
[----:B------:R-:W-:Y:S02]  /*5f10*/  UMOV UR4, UR5 ;  /* 0x0000000500047c82 */ /* 0x000fe40008000000 */
[----:B--2---:R-:W-:Y:S03]  /*5f20*/  USHF.R.U32.HI UR5, URZ, UR12, UR4 ;  /* 0x0000000cff057299 */ /* 0x004fe60008011604 */
[----:B------:R-:W-:Y:S02]  /*5f30*/  UMOV UR4, UR7 ;  /* 0x0000000700047c82 */ /* 0x000fe40008000000 */
[----:B------:R-:W-:Y:S02]  /*5f40*/  USHF.R.U32.HI UR7, URZ, UR53, UR4 ;  /* 0x00000035ff077299 */ /* 0x000fe40008011604 */
[----:B------:R-:W-:Y:S02]  /*5f50*/  USEL UR4, UR58, UR5, !UP0 ;  /* 0x000000053a047287 */ /* 0x000fe4000c000000 */
[----:B------:R-:W-:Y:S01]  /*5f60*/  USEL UR7, UR59, UR7, !UP1 ;  /* 0x000000073b077287 */ /* 0x000fe2000c800000 */
[----:B------:R-:W-:Y:S01]  /*5f70*/  UMOV UR5, UR9 ;  /* 0x0000000900057c82 */ /* 0x000fe20008000000 */
[----:B------:R-:W-:Y:S02]  /*5f80*/  UIMAD.WIDE.U32 UR8, UR4, UR40, URZ ;  /* 0x00000028040872a5 */ /* 0x000fe4000f8e00ff */
[----:B------:R-:W-:Y:S03]  /*5f90*/  USHF.R.U32.HI UR6, URZ, UR12, UR5 ;  /* 0x0000000cff067299 */ /* 0x000fe60008011605 */
[----:B------:R-:W-:Y:S01]  /*5fa0*/  UMOV UR5, UR11 ;  /* 0x0000000b00057c82 */ /* 0x000fe20008000000 */
[----:B------:R-:W-:Y:S02]  /*5fb0*/  UIMAD.WIDE.U32 UR10, UR7, UR40, URZ ;  /* 0x00000028070a72a5 */ /* 0x000fe4000f8e00ff */
[----:B------:R-:W-:Y:S02]  /*5fc0*/  USHF.R.U32.HI UR12, URZ, UR53, UR5 ;  /* 0x00000035ff0c7299 */ /* 0x000fe40008011605 */
[----:B------:R-:W-:Y:S01]  /*5fd0*/  USEL UR6, UR37, UR6, !UP0 ;  /* 0x0000000625067287 */ /* 0x000fe2000c000000 */
[----:B------:R-:W-:Y:S02]  /*5fe0*/  UMOV UR5, UR9 ;  /* 0x0000000900057c82 */ /* 0x000fe40008000000 */
[----:B------:R-:W-:Y:S01]  /*5ff0*/  UMOV UR10, UR11 ;  /* 0x0000000b000a7c82 */ /* 0x000fe20008000000 */
[----:B------:R-:W-:Y:S02]  /*6000*/  @UP2 USHF.R.U32.HI UR4, URZ, UR41, UR5 ;  /* 0x00000029ff042299 */ /* 0x000fe40008011605 */
[----:B------:R-:W-:Y:S02]  /*6010*/  @UP2 USHF.R.U32.HI UR7, URZ, UR41, UR10 ;  /* 0x00000029ff072299 */ /* 0x000fe4000801160a */
[----:B------:R-:W-:Y:S02]  /*6020*/  UIMAD UR4, UR42, UR4, URZ ;  /* 0x000000042a0472a4 */ /* 0x000fe4000f8e02ff */
        /* <DEDUP_REMOVED lines=8> */
[----:B------:R-:W-:Y:S02]  /*60b0*/  USEL UR11, UR6, UR4, !UP2 ;  /* 0x00000004060b7287 */ /* 0x000fe4000d000000 */
[----:B------:R-:W-:Y:S02]  /*60c0*/  UIADD3 UR8, UPT, UPT, -UR5, URZ, URZ ;  /* 0x000000ff05087290 */ /* 0x000fe4000fffe1ff */
[----:B------:R-:W-:Y:S01]  /*60d0*/  UIADD3 UR10, UPT, UPT, -UR11, URZ, URZ ;  /* 0x000000ff0b0a7290 */ /* 0x000fe2000fffe1ff */
[----:B------:R-:W-:Y:S01]  /*60e0*/  @!UP0 UMOV UR4, UR9 ;  /* 0x0000000900048c82 */ /* 0x000fe20008000000 */
[----:B------:R-:W-:Y:S02]  /*60f0*/  UIADD3 UR9, UPT, UPT, -UR6, URZ, URZ ;  /* 0x000000ff06097290 */ /* 0x000fe4000fffe1ff */
[----:B------:R-:W-:Y:S02]  /*6100*/  @!UP0 USHF.R.U32.HI UR4, URZ, UR41, UR4 ;  /* 0x00000029ff048299 */ /* 0x000fe40008011604 */
[----:B------:R-:W-:Y:S02]  /*6110*/  UIMAD UR10, UR42, UR10, UR6 ;  /* 0x0000000a2a0a72a4 */ /* 0x000fe4000f8e0206 */
[----:B------:R-:W-:Y:S04]  /*6120*/  @!UP0 USEL UR4, UR5, UR4, !UP2 ;  /* 0x0000000405048287 */ /* 0x000fe8000d000000 */
[----:B------:R-:W-:Y:S02]  /*6130*/  @!UP0 UIMAD UR10, UR7, UR10, UR4 ;  /* 0x0000000a070a82a4 */ /* 0x000fe4000f8e0204 */
[----:B------:R-:W-:Y:S02]  /*6140*/  @!UP0 UIADD3 UR11, UPT, UPT, UR11, -UR4, URZ ;  /* 0x800000040b0b8290 */ /* 0x000fe4000fffe0ff */
[----:B------:R-:W-:Y:S02]  /*6150*/  UIMAD UR7, UR43, UR8, UR38 ;  /* 0x000000082b0772a4 */ /* 0x000fe4000f8e0226 */
[----:B------:R-:W-:Y:S02]  /*6160*/  @!UP0 UIMAD UR6, UR11, UR42, UR5 ;  /* 0x0000002a0b0682a4 */ /* 0x000fe4000f8e0205 */
[----:B------:R-:W-:Y:S01]  /*6170*/  UIMAD UR4, UR54, UR9, UR37 ;  /* 0x00000009360472a4 */ /* 0x000fe2000f8e0225 */
[----:B------:R-:W-:Y:S02]  /*6180*/  @!UP0 UMOV UR5, UR10 ;  /* 0x0000000a00058c82 */ /* 0x000fe40008000000 */
[----:B------:R-:W-:Y:S02]  /*6190*/  UIMAD UR38, UR5, UR43, UR7 ;  /* 0x0000002b052672a4 */ /* 0x000fe4000f8e0207 */
[----:B------:R-:W-:Y:S11]  /*61a0*/  UIMAD UR37, UR6, UR54, UR4 ;  /* 0x00000036062572a4 */ /* 0x000ff6000f8e0204 */
[----:B------:R-:W-:Y:S01]  /*61b0*/  @!UPT UIADD3 URZ, UPT, UPT, URZ, URZ, URZ ;  /* 0x000000fffffff290 */ /* 0x000fe2000fffe0ff */
.L_x_105:
[----:B------:R-:W-:Y:S01]  /*61c0*/  UISETP.NE.AND UP0, UPT, UR39, 0x1, UPT ;  /* 0x000000012700788c */ /* 0x000fe2000bf05270 */
[----:B------:R-:W-:Y:S01]  /*61d0*/  LOP3.LUT P0, RZ, R50, 0x1b0, RZ, 0xc0, !PT ;  /* 0x000001b032ff7812 */ /* 0x000fe2000780c0ff */
[----:B------:R-:W-:Y:S01]  /*61e0*/  USHF.L.U32 UR50, UR16, 0x6, URZ ;  /* 0x0000000610327899 */ /* 0x000fe200080006ff */
[----:B------:R-:W-:Y:S01]  /*61f0*/  BSSY.RECONVERGENT B6, `(.L_x_106) ;  /* 0x0000034000067945 */ /* 0x000fe20003800200 */
[----:B------:R-:W-:Y:S01]  /*6200*/  USHF.L.U32 UR49, UR20, 0x7, URZ ;  /* 0x0000000714317899 */ /* 0x000fe200080006ff */
[----:B------:R-:W-:Y:S06]  /*6210*/  IADD3 R52, PT, PT, R52, 0x1, RZ ;  /* 0x0000000134347810 */ /* 0x000fec0007ffe0ff */
[----:B------:R-:W2:Y:S01]  /*6220*/  @!UP0 LDCU.128 UR12, c[0x0][0xb10] ;  /* 0x00016200ff0c87ac */ /* 0x000ea20008000c00 */
[----:B------:R-:W3:Y:S01]  /*6230*/  @!UP0 LDCU UR5, c[0x0][0xb0c] ;  /* 0x00016180ff0587ac */ /* 0x000ee20008000800 */
[----:B------:R-:W4:Y:S01]  /*6240*/  @!UP0 LDCU UR10, c[0x0][0xb20] ;  /* 0x00016400ff0a87ac */ /* 0x000f220008000800 */
[----:B--2---:R-:W-:Y:S02]  /*6250*/  UIMAD.WIDE.U32 UR8, UR38, UR12, URZ ;  /* 0x0000000c260872a5 */ /* 0x004fe4000f8e00ff */
[----:B------:R-:W-:Y:S02]  /*6260*/  UIMAD.WIDE.U32 UR6, UR37, UR15, URZ ;  /* 0x0000000f250672a5 */ /* 0x000fe4000f8e00ff */
[----:B------:R-:W-:Y:S03]  /*6270*/  @!UP0 UISETP.NE.AND UP1, UPT, UR14, 0x1, UPT ;  /* 0x000000010e00888c */ /* 0x000fe6000bf25270 */
[----:B------:R-:W-:Y:S01]  /*6280*/  @!UP0 UMOV UR4, UR9 ;  /* 0x0000000900048c82 */ /* 0x000fe20008000000 */
[----:B---3--:R-:W-:Y:S02]  /*6290*/  @!UP0 UISETP.NE.AND UP2, UPT, UR5, 0x1, UPT ;  /* 0x000000010500888c */ /* 0x008fe4000bf45270 */
[----:B------:R-:W-:Y:S01]  /*62a0*/  @!UP0 USHF.R.U32.HI UR4, URZ, UR13, UR4 ;  /* 0x0000000dff048299 */ /* 0x000fe20008011604 */
[----:B------:R-:W-:Y:S02]  /*62b0*/  @!UP0 UMOV UR6, UR7 ;  /* 0x0000000700068c82 */ /* 0x000fe40008000000 */
[----:B----4-:R-:W-:Y:S02]  /*62c0*/  @!UP0 USHF.R.U32.HI UR6, URZ, UR10, UR6 ;  /* 0x0000000aff068299 */ /* 0x010fe40008011606 */
[----:B------:R-:W-:Y:S02]  /*62d0*/  @!UP0 USEL UR7, UR38, UR4, !UP2 ;  /* 0x0000000426078287 */ /* 0x000fe4000d000000 */
[----:B------:R-:W-:Y:S04]  /*62e0*/  @!UP0 USEL UR6, UR37, UR6, !UP1 ;  /* 0x0000000625068287 */ /* 0x000fe8000c800000 */
[----:B------:R-:W-:Y:S02]  /*62f0*/  @!UP0 UIADD3 UR4, UPT, UPT, -UR7, UR6, URZ ;  /* 0x0000000607048290 */ /* 0x000fe4000fffe1ff */
[----:B------:R-:W-:Y:S02]  /*6300*/  @!UP0 UIADD3 UR6, UPT, UPT, UR7, -UR6, URZ ;  /* 0x8000000607068290 */ /* 0x000fe4000fffe0ff */
[----:B------:R-:W-:Y:S02]  /*6310*/  @!UP0 UIMAD UR38, UR4, UR5, UR38 ;  /* 0x00000005042682a4 */ /* 0x000fe4000f8e0226 */
[----:B------:R-:W-:Y:S01]  /*6320*/  @!UP0 UIMAD UR37, UR6, UR14, UR37 ;  /* 0x0000000e062582a4 */ /* 0x000fe2000f8e0225 */
[----:B------:R-:W-:Y:S11]  /*6330*/  @!P0 BRA `(.L_x_107) ;  /* 0x00000000007c8947 */ /* 0x000ff60003800000 */
[----:B------:R-:W2:Y:S01]  /*6340*/  LDCU.64 UR8, c[0x4][0x80] ;  /* 0x01001000ff0877ac */ /* 0x000ea20008000a00 */
[----:B------:R-:W-:Y:S01]  /*6350*/  MOV R2, 0x0 ;  /* 0x0000000000027802 */ /* 0x000fe20000000f00 */
[----:B------:R-:W-:Y:S02]  /*6360*/  HFMA2 R12, -RZ, RZ, 0, 5.9604644775390625e-08 ;  /* 0x00000001ff0c7431 */ /* 0x000fe400000001ff */
[----:B------:R-:W-:Y:S01]  /*6370*/  IMAD.MOV.U32 R8, RZ, RZ, 0x70 ;  /* 0x00000070ff087424 */ /* 0x000fe200078e00ff */
[----:B------:R3:W4:Y:S01]  /*6380*/  LDC.64 R14, c[0x4][R2] ;  /* 0x01000000020e7b82 */ /* 0x0007220000000a00 */
[----:B------:R-:W1:Y:S01]  /*6390*/  LDCU.64 UR6, c[0x4][0x88] ;  /* 0x01001100ff0677ac */ /* 0x000e620008000a00 */
[----:B------:R-:W-:Y:S01]  /*63a0*/  IMAD.MOV.U32 R13, RZ, RZ, RZ ;  /* 0x000000ffff0d7224 */ /* 0x000fe200078e00ff */
[----:B------:R-:W1:Y:S01]  /*63b0*/  LDCU.64 UR4, c[0x4][0x8] ;  /* 0x01000100ff0477ac */ /* 0x000e620008000a00 */
[----:B--2---:R-:W-:Y:S01]  /*63c0*/  MOV R5, UR9 ;  /* 0x0000000900057c02 */ /* 0x004fe20008000f00 */
[----:B------:R-:W-:Y:S01]  /*63d0*/  IMAD.U32 R4, RZ, RZ, UR8 ;  /* 0x00000008ff047e24 */ /* 0x000fe2000f8e00ff */
[----:B-1----:R-:W-:Y:S01]  /*63e0*/  MOV R7, UR7 ;  /* 0x0000000700077c02 */ /* 0x002fe20008000f00 */
[----:B------:R-:W-:Y:S01]  /*63f0*/  IMAD.U32 R6, RZ, RZ, UR6 ;  /* 0x00000006ff067e24 */ /* 0x000fe2000f8e00ff */
[----:B------:R-:W-:Y:S01]  /*6400*/  MOV R11, UR5 ;  /* 0x00000005000b7c02 */ /* 0x000fe20008000f00 */
[----:B------:R-:W-:Y:S02]  /*6410*/  IMAD.U32 R10, RZ, RZ, UR4 ;  /* 0x00000004ff0a7e24 */ /* 0x000fe4000f8e00ff */
[----:B------:R-:W-:Y:S07]  /*6420*/  LEPC R20, `(.L_x_108) ;  /* 0x000000001014794e */ /* 0x000fee0000000000 */
[----:B---345:R-:W-:Y:S05]  /*6430*/  CALL.ABS.NOINC R14 ;  /* 0x000000000e007343 */ /* 0x038fea0003c00000 */
.L_x_108:
[----:B------:R-:W1:Y:S01]  /*6440*/  LDCU.64 UR8, c[0x4][0x80] ;  /* 0x01001000ff0877ac */ /* 0x000e620008000a00 */
[----:B------:R-:W2:Y:S01]  /*6450*/  LDC.64 R2, c[0x4][R2] ;  /* 0x0100000002027b82 */ /* 0x000ea20000000a00 */
[----:B------:R-:W-:Y:S02]  /*6460*/  HFMA2 R12, -RZ, RZ, 0, 5.9604644775390625e-08 ;  /* 0x00000001ff0c7431 */ /* 0x000fe400000001ff */
[----:B------:R-:W-:Y:S02]  /*6470*/  IMAD.MOV.U32 R8, RZ, RZ, 0x70 ;  /* 0x00000070ff087424 */ /* 0x000fe400078e00ff */
[----:B------:R-:W-:Y:S01]  /*6480*/  IMAD.MOV.U32 R13, RZ, RZ, RZ ;  /* 0x000000ffff0d7224 */ /* 0x000fe200078e00ff */
[----:B------:R-:W3:Y:S01]  /*6490*/  LDCU.64 UR6, c[0x4][0x88] ;  /* 0x01001100ff0677ac */ /* 0x000ee20008000a00 */
[----:B------:R-:W4:Y:S01]  /*64a0*/  LDCU.64 UR4, c[0x4][0x8] ;  /* 0x01000100ff0477ac */ /* 0x000f220008000a00 */
[----:B-1----:R-:W-:Y:S02]  /*64b0*/  MOV R4, UR8 ;  /* 0x0000000800047c02 */ /* 0x002fe40008000f00 */
[----:B------:R-:W-:Y:S02]  /*64c0*/  MOV R5, UR9 ;  /* 0x0000000900057c02 */ /* 0x000fe40008000f00 */
[----:B---3--:R-:W-:Y:S01]  /*64d0*/  MOV R7, UR7 ;  /* 0x0000000700077c02 */ /* 0x008fe20008000f00 */
[----:B------:R-:W-:Y:S01]  /*64e0*/  IMAD.U32 R6, RZ, RZ, UR6 ;  /* 0x00000006ff067e24 */ /* 0x000fe2000f8e00ff */
[----:B----4-:R-:W-:Y:S01]  /*64f0*/  MOV R11, UR5 ;  /* 0x00000005000b7c02 */ /* 0x010fe20008000f00 */
[----:B------:R-:W-:Y:S02]  /*6500*/  IMAD.U32 R10, RZ, RZ, UR4 ;  /* 0x00000004ff0a7e24 */ /* 0x000fe4000f8e00ff */
[----:B------:R-:W-:Y:S07]  /*6510*/  LEPC R20, `(.L_x_107) ;  /* 0x000000001014794e */ /* 0x000fee0000000000 */
[----:B--2---:R-:W-:Y:S05]  /*6520*/  CALL.ABS.NOINC R2 ;  /* 0x0000000002007343 */ /* 0x004fea0003c00000 */
.L_x_107:
[----:B------:R-:W-:Y:S05]  /*6530*/  BSYNC.RECONVERGENT B6 ;  /* 0x0000000000067941 */ /* 0x000fea0003800200 */
.L_x_106:
[----:B------:R-:W-:Y:S01]  /*6540*/  R2UR UR4, R49 ;  /* 0x00000000310472ca */ /* 0x000fe200000e0000 */
[----:B------:R-:W-:Y:S01]  /*6550*/  UISETP.NE.U32.AND UP0, UPT, UR62, URZ, UPT ;  /* 0x000000ff3e00728c */ /* 0x000fe2000bf05070 */
[----:B------:R-:W-:Y:S02]  /*6560*/  ISETP.NE.U32.AND P4, PT, R42, RZ, PT ;  /* 0x000000ff2a00720c */ /* 0x000fe40003f85070 */
[----:B------:R-:W-:Y:S01]  /*6570*/  ISETP.NE.U32.AND P2, PT, RZ, UR56, PT ;  /* 0x00000038ff007c0c */ /* 0x000fe2000bf45070 */
[----:B------:R-:W-:Y:S01]  /*6580*/  UISETP.NE.AND.EX UP1, UPT, UR63, URZ, UPT, UP0 ;  /* 0x000000ff3f00728c */ /* 0x000fe2000bf25300 */
[----:B------:R-:W-:Y:S01]  /*6590*/  ISETP.NE.AND.EX P4, PT, R43, RZ, PT, P4 ;  /* 0x000000ff2b00720c */ /* 0x000fe20003f85340 */
[----:B------:R-:W-:Y:S01]  /*65a0*/  UPLOP3.LUT UP0, UPT, UPT, UPT, UPT, 0x40, 0x4 ;  /* 0x000000000004789c */ /* 0x000fe20003f0e870 */
[----:B------:R-:W-:Y:S05]  /*65b0*/  ISETP.NE.AND.EX P2, PT, RZ, UR57, PT, P2 ;  /* 0x00000039ff007c0c */ /* 0x000fea000bf45320 */
[----:B------:R-:W-:Y:S06]  /*65c0*/  UISETP.NE.AND UP2, UPT, UR4, URZ, UPT ;  /* 0x000000ff0400728c */ /* 0x000fec000bf45270 */
[----:B------:R-:W-:Y:S05]  /*65d0*/  PLOP3.LUT P1, PT, PT, PT, UP2, 0x80, 0x8 ;  /* 0x000000000008781c */ /* 0x000fea0003f2f028 */
[----:B------:R-:W-:Y:S06]  /*65e0*/  @UP2 UPLOP3.LUT UP0, UPT, UPT, UPT, UP1, 0x80, 0x8 ;  /* 0x000000000008289c */ /* 0x000fec0003f0f010 */
[----:B------:R-:W-:Y:S01]  /*65f0*/  PLOP3.LUT P0, PT, PT, PT, UP0, 0x80, 0x8 ;  /* 0x000000000008781c */ /* 0x000fe20003f0f008 */
[----:B------:R-:W-:Y:S01]  /*6600*/  @!UPT UIADD3 URZ, UPT, UPT, URZ, URZ, URZ ;  /* 0x000000fffffff290 */ /* 0x000fe2000fffe0ff */
[----:B------:R-:W-:Y:S11]  /*6610*/  BRA.U !UP1, `(.L_x_109) ;  /* 0x00000001093c7547 */ /* 0x000ff6000b800000 */
[----:B------:R-:W-:Y:S01]  /*6620*/  UISETP.NE.U32.AND UP0, UPT, UR56, URZ, UPT ;  /* 0x000000ff3800728c */ /* 0x000fe2000bf05070 */
[----:B-1----:R-:W-:Y:S01]  /*6630*/  HFMA2 R0, -RZ, RZ, 0, 5.9604644775390625e-08 ;  /* 0x00000001ff007431 */ /* 0x002fe200000001ff */
[----:B------:R-:W1:Y:S01]  /*6640*/  LDCU.64 UR8, c[0x0][0x358] ;  /* 0x00006b00ff0877ac */ /* 0x000e620008000a00 */
[----:B------:R-:W-:Y:S01]  /*6650*/  IMAD.MOV.U32 R45, RZ, RZ, 0x1 ;  /* 0x00000001ff2d7424 */ /* 0x000fe200078e00ff */
[----:B------:R-:W-:Y:S06]  /*6660*/  UISETP.NE.AND.EX UP0, UPT, UR57, URZ, UPT, UP0 ;  /* 0x000000ff3900728c */ /* 0x000fec000bf05300 */
[----:B------:R-:W-:Y:S05]  /*6670*/  PLOP3.LUT P3, PT, PT, PT, UP0, 0x80, 0x8 ;  /* 0x000000000008781c */ /* 0x000fea0003f6f008 */
[----:B------:R-:W2:Y:S01]  /*6680*/  @UP0 LDCU.64 UR4, c[0x0][0x888] ;  /* 0x00011100ff0407ac */ /* 0x000ea20008000a00 */
[----:B------:R-:W-:Y:S07]  /*6690*/  @UP0 UIMAD UR6, UR36, UR62, URZ ;  /* 0x0000003e240602a4 */ /* 0x000fee000f8e02ff */
[----:B------:R-:W-:Y:S01]  /*66a0*/  @!P3 PRMT R45, R0, 0x7610, R45 ;  /* 0x00007610002db816 */ /* 0x000fe2000000002d */
[----:B--2---:R-:W-:Y:S06]  /*66b0*/  @UP0 UIMAD.WIDE UR4, UR6, 0x4, UR4 ;  /* 0x00000004060408a5 */ /* 0x004fec000f8e0204 */
[----:B------:R-:W-:Y:S01]  /*66c0*/  IMAD.U32 R2, RZ, RZ, UR4 ;  /* 0x00000004ff027e24 */ /* 0x000fe2000f8e00ff */
[----:B------:R-:W-:Y:S04]  /*66d0*/  MOV R3, UR5 ;  /* 0x0000000500037c02 */ /* 0x000fe80008000f00 */
[----:B------:R-:W2:Y:S01]  /*66e0*/  @!UP0 LDCU UR4, c[0x0][0x880] ;  /* 0x00011000ff0487ac */ /* 0x000ea20008000800 */
[----:B-1---5:R3:W5:Y:S02]  /*66f0*/  @P3 LDG.E R27, desc[UR8][R2.64] ;  /* 0x00000008021b3981 */ /* 0x022764000c1e1900 */
[----:B--23--:R-:W-:Y:S02]  /*6700*/  @!P3 IMAD.U32 R27, RZ, RZ, UR4 ;  /* 0x00000004ff1bbe24 */ /* 0x00cfe4000f8e00ff */
.L_x_109:
[----:B------:R-:W-:Y:S05]  /*6710*/  @!P4 BRA `(.L_x_110) ;  /* 0x000000000024c947 */ /* 0x000fea0003800000 */
[----:B------:R-:W-:Y:S01]  /*6720*/  ISETP.NE.U32.AND P3, PT, R40, RZ, PT ;  /* 0x000000ff2800720c */ /* 0x000fe20003f65070 */
[----:B------:R-:W2:Y:S03]  /*6730*/  LDCU.64 UR4, c[0x0][0x358] ;  /* 0x00006b00ff0477ac */ /* 0x000ea60008000a00 */
[----:B------:R-:W-:Y:S11]  /*6740*/  ISETP.NE.AND.EX P3, PT, R41, RZ, PT, P3 ;  /* 0x000000ff2900720c */ /* 0x000ff60003f65330 */
[----:B------:R-:W-:Y:S02]  /*6750*/  @!UPT UIADD3 URZ, UPT, UPT, URZ, URZ, URZ ;  /* 0x000000fffffff290 */ /* 0x000fe4000fffe0ff */
[----:B------:R-:W3:Y:S01]  /*6760*/  @P3 LDC.64 R2, c[0x0][0x8a8] ;  /* 0x00022a00ff023b82 */ /* 0x000ee20000000a00 */
[----:B-1----:R-:W-:Y:S04]  /*6770*/  @P3 IMAD R0, R42, UR36, RZ ;  /* 0x000000242a003c24 */ /* 0x002fe8000f8e02ff */
[----:B---3--:R-:W-:Y:S05]  /*6780*/  @P3 IMAD.WIDE R2, R0, 0x4, R2 ;  /* 0x0000000400023825 */ /* 0x008fea00078e0202 */
[----:B--2--5:R2:W5:Y:S02]  /*6790*/  @P3 LDG.E R24, desc[UR4][R2.64] ;  /* 0x0000000402183981 */ /* 0x024564000c1e1900 */
[----:B--2---:R-:W3:Y:S02]  /*67a0*/  @!P3 LDC R24, c[0x0][0x8a0] ;  /* 0x00022800ff18bb82 */ /* 0x004ee40000000800 */
.L_x_110:
[----:B-----5:R-:W-:Y:S01]  /*67b0*/  FSETP.NEU.AND P3, PT, R27, RZ, PT ;  /* 0x000000ff1b00720b */ /* 0x020fe20003f6d000 */
[----:B------:R-:W-:Y:S01]  /*67c0*/  IMAD.SHL.U32 R62, R44, 0x2, RZ ;  /* 0x000000022c3e7824 */ /* 0x000fe200078e00ff */
[----:B------:R-:W-:Y:S01]  /*67d0*/  SEL R4, RZ, 0xffffffff, P2 ;  /* 0xffffffffff047807 */ /* 0x000fe20001000000 */
[----:B------:R-:W-:Y:S01]  /*67e0*/  BSSY B1, `(.L_x_111) ;  /* 0x0000036000017945 */ /* 0x000fe20003800000 */
[----:B------:R-:W-:Y:S01]  /*67f0*/  @P1 LOP3.LUT P2, RZ, R45, 0xff, RZ, 0xc0, !PT ;  /* 0x000000ff2dff1812 */ /* 0x000fe2000784c0ff */
[----:B------:R-:W-:Y:S01]  /*6800*/  VIADD R60, R62, UR44 ;  /* 0x0000002c3e3c7c36 */ /* 0x000fe20008000000 */
[----:B-1----:R-:W-:Y:S01]  /*6810*/  @P1 SEL R0, RZ, 0xffffffff, P3 ;  /* 0xffffffffff001807 */ /* 0x002fe20001800000 */
[----:B------:R-:W-:Y:S01]  /*6820*/  IMAD.MOV.U32 R63, RZ, RZ, 0x1 ;  /* 0x00000001ff3f7424 */ /* 0x000fe200078e00ff */
[----:B------:R-:W-:Y:S01]  /*6830*/  LOP3.LUT R55, R55, 0x1, RZ, 0x3c, !PT ;  /* 0x0000000137377812 */ /* 0x000fe200078e3cff */
[----:B------:R-:W-:Y:S01]  /*6840*/  IMAD.MOV.U32 R61, RZ, RZ, RZ ;  /* 0x000000ffff3d7224 */ /* 0x000fe200078e00ff */
[----:B------:R-:W-:Y:S02]  /*6850*/  @P0 SEL R0, R4, R0, !P2 ;  /* 0x0000000004000207 */ /* 0x000fe40005000000 */
[----:B------:R-:W-:Y:S02]  /*6860*/  CS2R R38, SRZ ;  /* 0x0000000000267805 */ /* 0x000fe4000001ff00 */
[----:B------:R-:W-:Y:S02]  /*6870*/  LEA R26, R22, UR44, 0x3 ;  /* 0x0000002c161a7c11 */ /* 0x000fe4000f8e18ff */
[----:B------:R-:W-:Y:S02]  /*6880*/  CS2R R36, SRZ ;  /* 0x0000000000247805 */ /* 0x000fe4000001ff00 */
[----:B------:R-:W-:Y:S02]  /*6890*/  @P1 LOP3.LUT R0, R0, 0x1, RZ, 0xc0, !PT ;  /* 0x0000000100001812 */ /* 0x000fe400078ec0ff */
[----:B------:R-:W-:Y:S02]  /*68a0*/  CS2R R30, SRZ ;  /* 0x00000000001e7805 */ /* 0x000fe4000001ff00 */
[----:B------:R-:W-:Y:S02]  /*68b0*/  SHF.L.U32 R2, R54, 0x1f, RZ ;  /* 0x0000001f36027819 */ /* 0x000fe400000006ff */
[----:B------:R-:W-:Y:S02]  /*68c0*/  CS2R R28, SRZ ;  /* 0x00000000001c7805 */ /* 0x000fe4000001ff00 */
[----:B------:R-:W-:Y:S01]  /*68d0*/  ISETP.NE.U32.OR P5, PT, R0, 0x1, !P1 ;  /* 0x000000010000780c */ /* 0x000fe20004fa5470 */
[----:B------:R-:W-:Y:S01]  /*68e0*/  IMAD.IADD R59, R56, 0x1, R60 ;  /* 0x00000001383b7824 */ /* 0x000fe200078e023c */
[----:B------:R-:W-:Y:S02]  /*68f0*/  PLOP3.LUT P2, PT, PT, PT, UP1, 0x80, 0x8 ;  /* 0x000000000008781c */ /* 0x000fe40003f4f018 */
[----:B------:R-:W-:Y:S02]  /*6900*/  LEA.HI R25, R22, R22, RZ, 0x1 ;  /* 0x0000001616197211 */ /* 0x000fe400078f08ff */
[----:B------:R-:W-:Y:S02]  /*6910*/  LOP3.LUT P4, R51, R45, 0xff, RZ, 0xc0, !PT ;  /* 0x000000ff2d337812 */ /* 0x000fe4000788c0ff */
[----:B------:R-:W-:Y:S02]  /*6920*/  SEL R3, RZ, 0xffffffff, P3 ;  /* 0xffffffffff037807 */ /* 0x000fe40001800000 */
[----:B------:R-:W-:Y:S03]  /*6930*/  P2R R58, PR, RZ, 0x20 ;  /* 0x00000020ff3a7803 */ /* 0x000fe60000000000 */
[----:B------:R-:W-:Y:S02]  /*6940*/  @P5 SHF.L.U32 R0, R55, 0x1f, RZ ;  /* 0x0000001f37005819 */ /* 0x000fe400000006ff */
[----:B------:R-:W-:Y:S02]  /*6950*/  @P2 SEL R3, R4, R3, !P4 ;  /* 0x0000000304032207 */ /* 0x000fe40006000000 */
[----:B------:R1:W2:Y:S02]  /*6960*/  @P5 SYNCS.PHASECHK.TRANS64.TRYWAIT P1, [UR44+0x110], R0 ;  /* 0x00011000ff0055a7 */ /* 0x0002a4000802112c */
[----:B------:R-:W-:Y:S04]  /*6970*/  LOP3.LUT R3, R3, 0x1, RZ, 0xc0, !PT ;  /* 0x0000000103037812 */ /* 0x000fe800078ec0ff */
[----:B------:R-:W-:Y:S04]  /*6980*/  ISETP.NE.U32.AND P2, PT, R3, 0x1, PT ;  /* 0x000000010300780c */ /* 0x000fe80003f45070 */
[----:B------:R-:W-:Y:S01]  /*6990*/  P2R R64, PR, RZ, 0x4 ;  /* 0x00000004ff407803 */ /* 0x000fe20000000000 */
[----:B------:R4:W3:Y:S01]  /*69a0*/  SYNCS.PHASECHK.TRANS64.TRYWAIT P0, [R26+URZ+0x180], R2 ;  /* 0x000180021a0075a7 */ /* 0x0008e200080011ff */
[C---:B-1----:R-:W-:Y:S01]  /*69b0*/  IMAD.SHL.U32 R0, R25.reuse, 0x40, RZ ;  /* 0x0000004019007824 */ /* 0x042fe200078e00ff */
[----:B------:R-:W-:Y:S04]  /*69c0*/  LOP3.LUT R25, R25, 0xffe, RZ, 0xc0, !PT ;  /* 0x00000ffe19197812 */ /* 0x000fe800078ec0ff */
[----:B------:R-:W-:Y:S01]  /*69d0*/  LOP3.LUT R0, R0, 0xffffff80, RZ, 0xc0, !PT ;  /* 0xffffff8000007812 */ /* 0x000fe200078ec0ff */
[----:B------:R-:W-:Y:S04]  /*69e0*/  IMAD.IADD R25, R22, 0x1, -R25 ;  /* 0x0000000116197824 */ /* 0x000fe800078e0a19 */
[----:B------:R-:W-:Y:S04]  /*69f0*/  IMAD.IADD R0, R23, 0x1, R0 ;  /* 0x0000000117007824 */ /* 0x000fe800078e0200 */
[----:B------:R-:W-:Y:S01]  /*6a00*/  IMAD R25, R25, 0x100000, R0 ;  /* 0x0010000019197824 */ /* 0x000fe200078e0200 */
[----:B--2---:R-:W-:Y:S01]  /*6a10*/  @P5 SEL R63, RZ, 0x1, !P1 ;  /* 0x00000001ff3f5807 */ /* 0x004fe20004800000 */
[----:B----4-:R-:W-:Y:S06]  /*6a20*/  @!P5 BRA `(.L_x_112) ;  /* 0x000000000044d947 */ /* 0x010fec0003800000 */
[----:B------:R-:W-:Y:S01]  /*6a30*/  IMAD.MOV.U32 R38, RZ, RZ, RZ ;  /* 0x000000ffff267224 */ /* 0x000fe200078e00ff */
[----:B------:R-:W-:Y:S01]  /*6a40*/  ISETP.NE.AND P1, PT, R63, RZ, PT ;  /* 0x000000ff3f00720c */ /* 0x000fe20003f25270 */
[----:B------:R-:W-:Y:S01]  /*6a50*/  BSSY B0, `(.L_x_113) ;  /* 0x0000008000007945 */ /* 0x000fe20003800000 */
[----:B------:R-:W-:Y:S02]  /*6a60*/  CS2R R30, SRZ ;  /* 0x00000000001e7805 */ /* 0x000fe4000001ff00 */
[----:B------:R-:W-:Y:S02]  /*6a70*/  CS2R R28, SRZ ;  /* 0x00000000001c7805 */ /* 0x000fe4000001ff00 */
[----:B------:R-:W-:Y:S07]  /*6a80*/  CS2R R36, SRZ ;  /* 0x0000000000247805 */ /* 0x000fee000001ff00 */
[----:B------:R-:W-:Y:S05]  /*6a90*/  @P1 BRA `(.L_x_114) ;  /* 0x00000000000c1947 */ /* 0x000fea0003800000 */
[----:B------:R-:W-:Y:S04]  /*6aa0*/  SHF.L.U32 R3, R55, 0x1f, RZ ;  /* 0x0000001f37037819 */ /* 0x000fe800000006ff */
[----:B------:R-:W1:Y:S02]  /*6ab0*/  SYNCS.PHASECHK.TRANS64.TRYWAIT P1, [UR44+0x110], R3 ;  /* 0x00011003ff0075a7 */ /* 0x000e64000802112c */
[----:B-1----:R-:W-:Y:S05]  /*6ac0*/  @!P1 BRA `(.L_x_115) ;  /* 0x0000003000ec9947 */ /* 0x002fea0003800000 */
.L_x_114:
[----:B------:R-:W-:Y:S05]  /*6ad0*/  BSYNC B0 ;  /* 0x0000000000007941 */ /* 0x000fea0003800000 */
.L_x_113:
[----:B------:R-:W-:Y:S01]  /*6ae0*/  ISETP.NE.AND P1, PT, R64, RZ, PT ;  /* 0x000000ff4000720c */ /* 0x000fe20003f25270 */
[----:B------:R-:W-:Y:S11]  /*6af0*/  HFMA2 R61, -RZ, RZ, 0, 5.9604644775390625e-08 ;  /* 0x00000001ff3d7431 */ /* 0x000ff600000001ff */
[----:B------:R-:W-:Y:S01]  /*6b00*/  @!UPT UIADD3 URZ, UPT, UPT, URZ, URZ, URZ ;  /* 0x000000fffffff290 */ /* 0x000fe2000fffe0ff */
[----:B------:R-:W-:Y:S05]  /*6b10*/  @P1 WARPSYNC.ALL ;  /* 0x0000000000001948 */ /* 0x000fea0003800000 */
[----:B------:R2:W4:Y:S04]  /*6b20*/  @P1 LDSM.16.M88.4 R28, [R62+UR44+0x400] ;  /* 0x0004002c3e1c183b */ /* 0x0005280008000200 */
[----:B------:R2:W1:Y:S02]  /*6b30*/  @P1 LDSM.16.M88.4 R36, [R59+0x400] ;  /* 0x000400003b24183b */ /* 0x0004640000000200 */
.L_x_112:
[----:B------:R-:W-:Y:S05]  /*6b40*/  BSYNC B1 ;  /* 0x0000000000017941 */ /* 0x000fea0003800000 */
.L_x_111:
[----:B-1----:R-:W-:Y:S04]  /*6b50*/  SHF.R.U32.HI R0, RZ, 0x15, R25 ;  /* 0x00000015ff007819 */ /* 0x002fe80000011619 */
[----:B------:R-:W-:Y:S01]  /*6b60*/  LOP3.LUT P1, RZ, R0, 0x3, R46, 0x48, !PT ;  /* 0x0000000300ff7812 */ /* 0x000fe2000782482e */
[----:B------:R-:W-:Y:S01]  /*6b70*/  @!UPT UIADD3 URZ, UPT, UPT, URZ, URZ, URZ ;  /* 0x000000fffffff290 */ /* 0x000fe2000fffe0ff */
[----:B---3--:R-:W-:Y:S11]  /*6b80*/  @P0 BRA `(.L_x_116) ;  /* 0x0000000000080947 */ /* 0x008ff60003800000 */
[----:B------:R-:W1:Y:S02]  /*6b90*/  SYNCS.PHASECHK.TRANS64.TRYWAIT P0, [R26+URZ+0x180], R2 ;  /* 0x000180021a0075a7 */ /* 0x000e6400080011ff */
[----:B-1----:R-:W-:Y:S05]  /*6ba0*/  @!P0 BRA `(.L_x_117) ;  /* 0x0000003000cc8947 */ /* 0x002fea0003800000 */
.L_x_116:
[----:B------:R-:W-:Y:S05]  /*6bb0*/  @!P1 BRA `(.L_x_118) ;  /* 0x0000000000409947 */ /* 0x000fea0003800000 */
[----:B------:R-:W3:Y:S01]  /*6bc0*/  LDCU.64 UR8, c[0x4][0x70] ;  /* 0x01000e00ff0877ac */ /* 0x000ee20008000a00 */
[----:B------:R-:W-:Y:S01]  /*6bd0*/  MOV R3, 0x0 ;  /* 0x0000000000037802 */ /* 0x000fe20000000f00 */
[----:B------:R-:W-:Y:S02]  /*6be0*/  HFMA2 R12, -RZ, RZ, 0, 5.9604644775390625e-08 ;  /* 0x00000001ff0c7431 */ /* 0x000fe400000001ff */
[----:B------:R-:W-:Y:S02]  /*6bf0*/  IMAD.MOV.U32 R8, RZ, RZ, 0x192 ;  /* 0x00000192ff087424 */ /* 0x000fe400078e00ff */
[----:B------:R-:W-:Y:S01]  /*6c00*/  IMAD.MOV.U32 R13, RZ, RZ, RZ ;  /* 0x000000ffff0d7224 */ /* 0x000fe200078e00ff */
[----:B------:R-:W5:Y:S01]  /*6c10*/  LDCU.64 UR6, c[0x4][0x78] ;  /* 0x01000f00ff0677ac */ /* 0x000f620008000a00 */
[----:B-1----:R-:W1:Y:S01]  /*6c20*/  LDC.64 R2, c[0x4][R3] ;  /* 0x0100000003027b82 */ /* 0x002e620000000a00 */
[----:B------:R-:W2:Y:S01]  /*6c30*/  LDCU.64 UR4, c[0x4][0x10] ;  /* 0x01000200ff0477ac */ /* 0x000ea20008000a00 */
[----:B---3--:R-:W-:Y:S01]  /*6c40*/  MOV R5, UR9 ;  /* 0x0000000900057c02 */ /* 0x008fe20008000f00 */
[----:B------:R-:W-:Y:S01]  /*6c50*/  IMAD.U32 R4, RZ, RZ, UR8 ;  /* 0x00000008ff047e24 */ /* 0x000fe2000f8e00ff */
[----:B-----5:R-:W-:Y:S01]  /*6c60*/  MOV R7, UR7 ;  /* 0x0000000700077c02 */ /* 0x020fe20008000f00 */
[----:B------:R-:W-:Y:S01]  /*6c70*/  IMAD.U32 R6, RZ, RZ, UR6 ;  /* 0x00000006ff067e24 */ /* 0x000fe2000f8e00ff */
[----:B--2---:R-:W-:Y:S01]  /*6c80*/  MOV R11, UR5 ;  /* 0x00000005000b7c02 */ /* 0x004fe20008000f00 */
[----:B------:R-:W-:Y:S02]  /*6c90*/  IMAD.U32 R10, RZ, RZ, UR4 ;  /* 0x00000004ff0a7e24 */ /* 0x000fe4000f8e00ff */
[----:B------:R-:W-:Y:S07]  /*6ca0*/  LEPC R20, `(.L_x_118) ;  /* 0x000000001014794e */ /* 0x000fee0000000000 */
[----:B-1--4-:R-:W-:Y:S05]  /*6cb0*/  CALL.ABS.NOINC R2 ;  /* 0x0000000002007343 */ /* 0x012fea0003c00000 */
.L_x_118:
[----:B----4-:R-:W-:Y:S01]  /*6cc0*/  SHF.L.U32 R3, R28, 0x10, RZ ;  /* 0x000000101c037819 */ /* 0x010fe200000006ff */
[----:B------:R-:W-:Y:S05]  /*6cd0*/  WARPSYNC.ALL ;  /* 0x0000000000007948 */ /* 0x000fea0003800000 */
[----:B------:R-:W-:Y:S01]  /*6ce0*/  R2UR UR4, R25 ;  /* 0x00000000190472ca */ /* 0x000fe200000e0000 */
[----:B------:R-:W-:Y:S01]  /*6cf0*/  BSSY.RECONVERGENT B0, `(.L_x_119) ;  /* 0x000004e000007945 */ /* 0x000fe20003800200 */
[C---:B------:R-:W-:Y:S02]  /*6d00*/  SHF.L.U32 R20, R29.reuse, 0x10, RZ ;  /* 0x000000101d147819 */ /* 0x040fe400000006ff */
[----:B------:R-:W-:Y:S02]  /*6d10*/  LOP3.LUT R21, R29, 0xffff0000, RZ, 0xc0, !PT ;  /* 0xffff00001d157812 */ /* 0x000fe400078ec0ff */
[----:B------:R-:W-:Y:S07]  /*6d20*/  ISETP.NE.AND P0, PT, R57, RZ, PT ;  /* 0x000000ff3900720c */ /* 0x000fee0003f05270 */
[----:B------:R-:W3:Y:S02]  /*6d30*/  LDTM.16dp256bit.x4 R4, tmem[UR4] ;  /* 0x00000004000479ee */ /* 0x000ee40008120000 */
[----:B---3--:R-:W-:Y:S01]  /*6d40*/  FMUL R0, R24, R4 ;  /* 0x0000000418007220 */ /* 0x008fe20000400000 */
[----:B------:R-:W-:Y:S01]  /*6d50*/  LOP3.LUT R4, R28, 0xffff0000, RZ, 0xc0, !PT ;  /* 0xffff00001c047812 */ /* 0x000fe200078ec0ff */
[C---:B-1----:R-:W-:Y:S01]  /*6d60*/  FMUL R2, R24.reuse, R5 ;  /* 0x0000000518027220 */ /* 0x042fe20000400000 */
[C---:B------:R-:W-:Y:S01]  /*6d70*/  FMUL R7, R24.reuse, R7 ;  /* 0x0000000718077220 */ /* 0x040fe20000400000 */
[C---:B------:R-:W-:Y:S01]  /*6d80*/  FFMA R0, R27.reuse, R3, R0 ;  /* 0x000000031b007223 */ /* 0x040fe20000000000 */
[C---:B------:R-:W-:Y:S01]  /*6d90*/  FMUL R3, R24.reuse, R6 ;  /* 0x0000000618037220 */ /* 0x040fe20000400000 */
[C---:B------:R-:W-:Y:S01]  /*6da0*/  FFMA R2, R27.reuse, R4, R2 ;  /* 0x000000041b027223 */ /* 0x040fe20000000002 */
[C---:B------:R-:W-:Y:S01]  /*6db0*/  FMUL R4, R24.reuse, R8 ;  /* 0x0000000818047220 */ /* 0x040fe20000400000 */
[C---:B------:R-:W-:Y:S01]  /*6dc0*/  FMUL R8, R24.reuse, R12 ;  /* 0x0000000c18087220 */ /* 0x040fe20000400000 */
[----:B------:R-:W-:Y:S01]  /*6dd0*/  FMUL R12, R24, R16 ;  /* 0x00000010180c7220 */ /* 0x000fe20000400000 */
[----:B------:R-:W-:Y:S01]  /*6de0*/  SHF.L.U32 R16, R30, 0x10, RZ ;  /* 0x000000101e107819 */ /* 0x000fe200000006ff */
[C---:B------:R-:W-:Y:S01]  /*6df0*/  FFMA R3, R27.reuse, R20, R3 ;  /* 0x000000141b037223 */ /* 0x040fe20000000003 */
[----:B------:R-:W-:Y:S01]  /*6e00*/  F2FP.BF16.F32.PACK_AB R32, R2, R0 ;  /* 0x000000000220723e */ /* 0x000fe200000010ff */
[C---:B------:R-:W-:Y:S01]  /*6e10*/  FFMA R7, R27.reuse, R21, R7 ;  /* 0x000000151b077223 */ /* 0x040fe20000000007 */
[----:B------:R-:W-:Y:S01]  /*6e20*/  LOP3.LUT R0, R30, 0xffff0000, RZ, 0xc0, !PT ;  /* 0xffff00001e007812 */ /* 0x000fe200078ec0ff */
[----:B------:R-:W-:Y:S01]  /*6e30*/  FFMA R4, R27, R16, R4 ;  /* 0x000000101b047223 */ /* 0x000fe20000000004 */
[C---:B------:R-:W-:Y:S01]  /*6e40*/  SHF.L.U32 R2, R31.reuse, 0x10, RZ ;  /* 0x000000101f027819 */ /* 0x040fe200000006ff */
[C---:B------:R-:W-:Y:S01]  /*6e50*/  FMUL R5, R24.reuse, R9 ;  /* 0x0000000918057220 */ /* 0x040fe20000400000 */
[----:B------:R-:W-:Y:S01]  /*6e60*/  LOP3.LUT R16, R31, 0xffff0000, RZ, 0xc0, !PT ;  /* 0xffff00001f107812 */ /* 0x000fe200078ec0ff */
[----:B------:R-:W-:Y:S01]  /*6e70*/  FMUL R6, R24, R10 ;  /* 0x0000000a18067220 */ /* 0x000fe20000400000 */
[----:B------:R-:W-:Y:S01]  /*6e80*/  F2FP.BF16.F32.PACK_AB R33, R7, R3 ;  /* 0x000000030721723e */ /* 0x000fe200000010ff */
[C---:B------:R-:W-:Y:S01]  /*6e90*/  FFMA R5, R27.reuse, R0, R5 ;  /* 0x000000001b057223 */ /* 0x040fe20000000005 */
[C---:B------:R-:W-:Y:S01]  /*6ea0*/  SHF.L.U32 R0, R36.reuse, 0x10, RZ ;  /* 0x0000001024007819 */ /* 0x040fe200000006ff */
[----:B------:R-:W-:Y:S01]  /*6eb0*/  FFMA R6, R27, R2, R6 ;  /* 0x000000021b067223 */ /* 0x000fe20000000006 */
[----:B------:R-:W-:Y:S01]  /*6ec0*/  LOP3.LUT R2, R36, 0xffff0000, RZ, 0xc0, !PT ;  /* 0xffff000024027812 */ /* 0x000fe200078ec0ff */
[C---:B------:R-:W-:Y:S01]  /*6ed0*/  FMUL R11, R24.reuse, R11 ;  /* 0x0000000b180b7220 */ /* 0x040fe20000400000 */
[----:B------:R-:W-:Y:S01]  /*6ee0*/  SHF.L.U32 R3, R37, 0x10, RZ ;  /* 0x0000001025037819 */ /* 0x000fe200000006ff */
[C---:B------:R-:W-:Y:S01]  /*6ef0*/  FMUL R9, R24.reuse, R13 ;  /* 0x0000000d18097220 */ /* 0x040fe20000400000 */
[----:B------:R-:W-:Y:S01]  /*6f00*/  F2FP.BF16.F32.PACK_AB R34, R5, R4 ;  /* 0x000000040522723e */ /* 0x000fe200000010ff */
[C---:B------:R-:W-:Y:S01]  /*6f10*/  FMUL R10, R24.reuse, R14 ;  /* 0x0000000e180a7220 */ /* 0x040fe20000400000 */
[C---:B------:R-:W-:Y:S01]  /*6f20*/  FFMA R11, R27.reuse, R16, R11 ;  /* 0x000000101b0b7223 */ /* 0x040fe2000000000b */
[C---:B------:R-:W-:Y:S01]  /*6f30*/  FFMA R8, R27.reuse, R0, R8 ;  /* 0x000000001b087223 */ /* 0x040fe20000000008 */
[----:B------:R-:W-:Y:S01]  /*6f40*/  FFMA R9, R27, R2, R9 ;  /* 0x000000021b097223 */ /* 0x000fe20000000009 */
[----:B------:R-:W-:Y:S01]  /*6f50*/  LOP3.LUT R0, R37, 0xffff0000, RZ, 0xc0, !PT ;  /* 0xffff000025007812 */ /* 0x000fe200078ec0ff */
[----:B------:R-:W-:Y:S01]  /*6f60*/  FFMA R10, R27, R3, R10 ;  /* 0x000000031b0a7223 */ /* 0x000fe2000000000a */
[----:B------:R-:W-:Y:S01]  /*6f70*/  FMUL R15, R24, R15 ;  /* 0x0000000f180f7220 */ /* 0x000fe20000400000 */
[----:B------:R-:W-:Y:S01]  /*6f80*/  SHF.L.U32 R2, R38, 0x10, RZ ;  /* 0x0000001026027819 */ /* 0x000fe200000006ff */
[----:B------:R-:W-:Y:S01]  /*6f90*/  FMUL R13, R24, R17 ;  /* 0x00000011180d7220 */ /* 0x000fe20000400000 */
[----:B------:R-:W-:Y:S01]  /*6fa0*/  LOP3.LUT R3, R38, 0xffff0000, RZ, 0xc0, !PT ;  /* 0xffff000026037812 */ /* 0x000fe200078ec0ff */
[C---:B------:R-:W-:Y:S01]  /*6fb0*/  FMUL R14, R24.reuse, R18 ;  /* 0x00000012180e7220 */ /* 0x040fe20000400000 */
[----:B------:R-:W-:Y:S01]  /*6fc0*/  SHF.L.U32 R4, R39, 0x10, RZ ;  /* 0x0000001027047819 */ /* 0x000fe200000006ff */
[----:B------:R-:W-:Y:S01]  /*6fd0*/  FFMA R15, R27, R0, R15 ;  /* 0x000000001b0f7223 */ /* 0x000fe2000000000f */
[----:B------:R-:W-:Y:S01]  /*6fe0*/  LOP3.LUT R5, R39, 0xffff0000, RZ, 0xc0, !PT ;  /* 0xffff000027057812 */ /* 0x000fe200078ec0ff */
[----:B------:R-:W-:Y:S01]  /*6ff0*/  FMUL R19, R24, R19 ;  /* 0x0000001318137220 */ /* 0x000fe20000400000 */
[C---:B------:R-:W-:Y:S01]  /*7000*/  FFMA R12, R27.reuse, R2, R12 ;  /* 0x000000021b0c7223 */ /* 0x040fe2000000000c */
[C---:B------:R-:W-:Y:S01]  /*7010*/  FFMA R13, R27.reuse, R3, R13 ;  /* 0x000000031b0d7223 */ /* 0x040fe2000000000d */
[C---:B------:R-:W-:Y:S01]  /*7020*/  FFMA R14, R27.reuse, R4, R14 ;  /* 0x000000041b0e7223 */ /* 0x040fe2000000000e */
[----:B------:R-:W-:Y:S01]  /*7030*/  FFMA R19, R27, R5, R19 ;  /* 0x000000051b137223 */ /* 0x000fe20000000013 */
[----:B------:R-:W-:Y:S02]  /*7040*/  F2FP.BF16.F32.PACK_AB R35, R11, R6 ;  /* 0x000000060b23723e */ /* 0x000fe400000010ff */
[----:B------:R-:W-:Y:S02]  /*7050*/  F2FP.BF16.F32.PACK_AB R8, R9, R8 ;  /* 0x000000080908723e */ /* 0x000fe400000010ff */
[----:B------:R-:W-:Y:S01]  /*7060*/  F2FP.BF16.F32.PACK_AB R9, R15, R10 ;  /* 0x0000000a0f09723e */ /* 0x000fe200000010ff */
[----:B------:R1:W-:Y:S01]  /*7070*/  STSM.16.M88.4 [R60+0x400], R32 ;  /* 0x000400203c007844 */ /* 0x0003e20000000200 */
[----:B------:R-:W-:Y:S02]  /*7080*/  F2FP.BF16.F32.PACK_AB R10, R13, R12 ;  /* 0x0000000c0d0a723e */ /* 0x000fe400000010ff */
[----:B------:R-:W-:Y:S05]  /*7090*/  F2FP.BF16.F32.PACK_AB R11, R19, R14 ;  /* 0x0000000e130b723e */ /* 0x000fea00000010ff */
[----:B------:R1:W-:Y:S01]  /*70a0*/  STSM.16.M88.4 [R59+0x400], R8 ;  /* 0x000400083b007844 */ /* 0x0003e20000000200 */
[----:B------:R-:W-:Y:S01]  /*70b0*/  @!PT LDS RZ, [RZ] ;  /* 0x00000000fffff984 */ /* 0x000fe20000000800 */
[----:B------:R-:W-:Y:S01]  /*70c0*/  @!PT LDS RZ, [RZ] ;  /* 0x00000000fffff984 */ /* 0x000fe20000000800 */
[----:B------:R-:W-:Y:S01]  /*70d0*/  @!PT LDS RZ, [RZ] ;  /* 0x00000000fffff984 */ /* 0x000fe20000000800 */
[----:B------:R-:W-:Y:S01]  /*70e0*/  @!PT LDS RZ, [RZ] ;  /* 0x00000000fffff984 */ /* 0x000fe20000000800 */
[----:B------:R3:W-:Y:S07]  /*70f0*/  MEMBAR.ALL.CTA ;  /* 0x0000000000007992 */ /* 0x0007ee0000008000 */
[----:B---3--:R-:W3:Y:S02]  /*7100*/  FENCE.VIEW.ASYNC.S ;  /* 0x00000000000073c6 */ /* 0x008ee40000000000 */
[----:B---3--:R-:W-:Y:S06]  /*7110*/  BAR.SYNC.DEFER_BLOCKING 0x1, 0x80 ;  /* 0x0042000000007b1d */ /* 0x008fec0000010000 */
[----:B------:R-:W-:Y:S05]  /*7120*/  @P0 BRA `(.L_x_120) ;  /* 0x0000000000280947 */ /* 0x000fea0003800000 */
[----:B------:R-:W3:Y:S01]  /*7130*/  LDCU.64 UR6, c[0x0][0x348] ;  /* 0x00006900ff0677ac */ /* 0x000ee20008000a00 */
[----:B------:R-:W-:Y:S01]  /*7140*/  UIADD3 UR4, UPT, UPT, UR44, 0x400, URZ ;  /* 0x000004002c047890 */ /* 0x000fe2000fffe0ff */
[----:B------:R-:W-:Y:S05]  /*7150*/  UMOV UR51, UR36 ;  /* 0x0000002400337c82 */ /* 0x000fea0008000000 */
[----:B------:R-:W-:Y:S04]  /*7160*/  MOV R50, UR4 ;  /* 0x0000000400327c02 */ /* 0x000fe80008000f00 */
[----:B------:R-:W-:Y:S01]  /*7170*/  R2UR UR48, R50 ;  /* 0x00000000323072ca */ /* 0x000fe200000e0000 */
[----:B---3--:R-:W-:Y:S04]  /*7180*/  UIADD3 UR4, UP0, UPT, UR6, 0x680, URZ ;  /* 0x0000068006047890 */ /* 0x008fe8000ff1e0ff */
[----:B------:R-:W-:Y:S09]  /*7190*/  UIADD3.X UR5, UPT, UPT, URZ, UR7, URZ, UP0, !UPT ;  /* 0x00000007ff057290 */ /* 0x000ff200087fe4ff */
[----:B------:R3:W-:Y:S01]  /*71a0*/  UTMASTG.3D [UR48], [UR4] ;  /* 0x00000030040073b5 */ /* 0x0007e20008010000 */
[----:B------:R0:W-:Y:S01]  /*71b0*/  UTMACMDFLUSH ;  /* 0x00000000000079b7 */ /* 0x0001e20000000000 */
[----:B---3--:R-:W-:Y:S04]  /*71c0*/  DEPBAR.LE SB0, 0x1 ;  /* 0x000080400000791a */ /* 0x008fe80000000000 */
.L_x_120:
[----:B------:R-:W-:Y:S05]  /*71d0*/  BSYNC.RECONVERGENT B0 ;  /* 0x0000000000007941 */ /* 0x000fea0003800200 */
.L_x_119:
[----:B------:R-:W-:Y:S01]  /*71e0*/  BAR.SYNC.DEFER_BLOCKING 0x1, 0x80 ;  /* 0x0042000000007b1d */ /* 0x000fe20000010000 */
[----:B------:R-:W-:Y:S01]  /*71f0*/  ISETP.NE.AND P1, PT, R58, RZ, PT ;  /* 0x000000ff3a00720c */ /* 0x000fe20003f25270 */
[----:B------:R-:W-:Y:S01]  /*7200*/  UISETP.NE.AND UP0, UPT, UR47, URZ, UPT ;  /* 0x000000ff2f00728c */ /* 0x000fe2000bf05270 */
[----:B------:R-:W-:Y:S11]  /*7210*/  LEA R4, R61, UR44, 0x3 ;  /* 0x0000002c3d047c11 */ /* 0x000ff6000f8e18ff */
[----:B------:R-:W-:Y:S01]  /*7220*/  @P1 SHF.L.U32 R3, R55, 0x1f, RZ ;  /* 0x0000001f37031819 */ /* 0x000fe200000006ff */
[----:B------:R-:W-:Y:S06]  /*7230*/  BRA.U !UP0, `(.L_x_121) ;  /* 0x0000000108247547 */ /* 0x000fec000b800000 */
[----:B------:R-:W3:Y:S01]  /*7240*/  S2R R0, SR_CgaCtaId ;  /* 0x0000000000007919 */ /* 0x000ee20000008800 */
[----:B------:R-:W-:Y:S01]  /*7250*/  IMAD.U32 R2, RZ, RZ, UR46 ;  /* 0x0000002eff027e24 */ /* 0x000fe2000f8e00ff */
[----:B------:R-:W-:Y:S04]  /*7260*/  UIADD3 UR4, UPT, UPT, UR46, 0x1, URZ ;  /* 0x000000012e047890 */ /* 0x000fe8000fffe0ff */
[----:B------:R-:W-:Y:S01]  /*7270*/  @P1 LEA R2, R2, UR44, 0x3 ;  /* 0x0000002c02021c11 */ /* 0x000fe2000f8e18ff */
[----:B------:R-:W-:Y:S04]  /*7280*/  UISETP.NE.AND UP0, UPT, UR4, 0x4, UPT ;  /* 0x000000040400788c */ /* 0x000fe8000bf05270 */
[----:B------:R-:W-:Y:S01]  /*7290*/  @P1 VIADD R2, R2, 0x130 ;  /* 0x0000013002021836 */ /* 0x000fe20000000000 */
[----:B------:R-:W-:Y:S04]  /*72a0*/  USEL UR46, UR4, URZ, UP0 ;  /* 0x000000ff042e7287 */ /* 0x000fe80008000000 */
[----:B---3--:R-:W-:Y:S04]  /*72b0*/  @P1 PRMT R0, R0, 0x654, R2 ;  /* 0x0000065400001816 */ /* 0x008fe80000000002 */
[----:B------:R3:W-:Y:S04]  /*72c0*/  @P1 SYNCS.ARRIVE.TRANS64.RED.A1T0 RZ, [R0+URZ], RZ ;  /* 0x000000ff00ff19a7 */ /* 0x0007e800081004ff */
.L_x_121:
[----:B------:R-:W4:Y:S01]  /*72d0*/  @P1 SYNCS.PHASECHK.TRANS64.TRYWAIT P0, [R4+URZ+0x110], R3 ;  /* 0x00011003040015a7 */ /* 0x000f2200080011ff */
[----:B------:R-:W-:Y:S01]  /*72e0*/  BSSY B1, `(.L_x_122) ;  /* 0x0000013000017945 */ /* 0x000fe20003800000 */
[----:B----4-:R-:W-:Y:S03]  /*72f0*/  @P1 SEL R63, RZ, 0x1, !P0 ;  /* 0x00000001ff3f1807 */ /* 0x010fe60004000000 */
[----:B------:R-:W-:Y:S05]  /*7300*/  @!P1 BRA `(.L_x_123) ;  /* 0x0000000000409947 */ /* 0x000fea0003800000 */
[----:B------:R-:W-:Y:S01]  /*7310*/  ISETP.NE.AND P1, PT, R64, RZ, PT ;  /* 0x000000ff4000720c */ /* 0x000fe20003f25270 */
[----:B------:R-:W-:Y:S01]  /*7320*/  BSSY B0, `(.L_x_124) ;  /* 0x0000009000007945 */ /* 0x000fe20003800000 */
[----:B------:R-:W-:Y:S11]  /*7330*/  ISETP.NE.AND P0, PT, R63, RZ, PT ;  /* 0x000000ff3f00720c */ /* 0x000ff60003f05270 */
[----:B------:R-:W-:Y:S05]  /*7340*/  @P1 IMAD R3, R61, 0x1000, R62 ;  /* 0x000010003d031824 */ /* 0x000fea00078e023e */
[----:B------:R-:W-:Y:S05]  /*7350*/  @P1 IADD3 R2, PT, PT, R3, UR44, RZ ;  /* 0x0000002c03021c10 */ /* 0x000fea000fffe0ff */
[----:B------:R-:W-:Y:S01]  /*7360*/  @P1 IMAD.IADD R2, R56, 0x1, R2 ;  /* 0x0000000138021824 */ /* 0x000fe200078e0202 */
[----:B------:R-:W-:Y:S06]  /*7370*/  @P0 BRA `(.L_x_125) ;  /* 0x00000000000c0947 */ /* 0x000fec0003800000 */
[----:B---3--:R-:W-:Y:S04]  /*7380*/  SHF.L.U32 R0, R55, 0x1f, RZ ;  /* 0x0000001f37007819 */ /* 0x008fe800000006ff */
[----:B------:R-:W3:Y:S02]  /*7390*/  SYNCS.PHASECHK.TRANS64.TRYWAIT P0, [R4+URZ+0x110], R0 ;  /* 0x00011000040075a7 */ /* 0x000ee400080011ff */
[----:B---3--:R-:W-:Y:S05]  /*73a0*/  @!P0 BRA `(.L_x_126) ;  /* 0x0000002800e08947 */ /* 0x008fea0003800000 */
.L_x_125:
[----:B------:R-:W-:Y:S05]  /*73b0*/  BSYNC B0 ;  /* 0x0000000000007941 */ /* 0x000fea0003800000 */
.L_x_124:
[----:B------:R-:W-:Y:S02]  /*73c0*/  ISETP.NE.AND P0, PT, R64, RZ, PT ;  /* 0x000000ff4000720c */ /* 0x000fe40003f05270 */
[----:B------:R-:W-:Y:S11]  /*73d0*/  IADD3 R61, PT, PT, R61, 0x1, RZ ;  /* 0x000000013d3d7810 */ /* 0x000ff60007ffe0ff */
[----:B------:R-:W-:Y:S05]  /*73e0*/  @P0 WARPSYNC.ALL ;  /* 0x0000000000000948 */ /* 0x000fea0003800000 */
[----:B------:R4:W1:Y:S04]  /*73f0*/  @P0 LDSM.16.M88.4 R28, [R3+UR44+0x400] ;  /* 0x0004002c031c083b */ /* 0x0008680008000200 */
[----:B------:R4:W1:Y:S02]  /*7400*/  @P0 LDSM.16.M88.4 R36, [R2+0x400] ;  /* 0x000400000224083b */ /* 0x0008640000000200 */
.L_x_123:
[----:B------:R-:W-:Y:S05]  /*7410*/  BSYNC B1 ;  /* 0x0000000000017941 */ /* 0x000fea0003800000 */
.L_x_122:
[----:B---3--:R-:W-:Y:S05]  /*7420*/  VIADD R0, R25, 0x20 ;  /* 0x0000002019007836 */ /* 0x008fea0000000000 */
[----:B------:R-:W-:Y:S04]  /*7430*/  SHF.R.U32.HI R0, RZ, 0x15, R0 ;  /* 0x00000015ff007819 */ /* 0x000fe80000011600 */
[----:B------:R-:W-:Y:S11]  /*7440*/  LOP3.LUT P0, RZ, R0, 0x3, R46, 0x48, !PT ;  /* 0x0000000300ff7812 */ /* 0x000ff6000780482e */
[----:B------:R-:W-:Y:S02]  /*7450*/  @!UPT UIADD3 URZ, UPT, UPT, URZ, URZ, URZ ;  /* 0x000000fffffff290 */ /* 0x000fe4000fffe0ff */
[----:B------:R-:W-:Y:S05]  /*7460*/  @!P0 BRA `(.L_x_127) ;  /* 0x0000000000408947 */ /* 0x000fea0003800000 */
[----:B------:R-:W3:Y:S01]  /*7470*/  LDCU.64 UR8, c[0x4][0x70] ;  /* 0x01000e00ff0877ac */ /* 0x000ee20008000a00 */
[----:B----4-:R-:W-:Y:S01]  /*7480*/  MOV R3, 0x0 ;  /* 0x0000000000037802 */ /* 0x010fe20000000f00 */
[----:B------:R-:W-:Y:S02]  /*7490*/  HFMA2 R12, -RZ, RZ, 0, 5.9604644775390625e-08 ;  /* 0x00000001ff0c7431 */ /* 0x000fe400000001ff */
[----:B-1----:R-:W-:Y:S02]  /*74a0*/  IMAD.MOV.U32 R8, RZ, RZ, 0x192 ;  /* 0x00000192ff087424 */ /* 0x002fe400078e00ff */
[----:B------:R-:W-:Y:S01]  /*74b0*/  IMAD.MOV.U32 R13, RZ, RZ, RZ ;  /* 0x000000ffff0d7224 */ /* 0x000fe200078e00ff */
[----:B------:R-:W1:Y:S01]  /*74c0*/  LDCU.64 UR6, c[0x4][0x78] ;  /* 0x01000f00ff0677ac */ /* 0x000e620008000a00 */
[----:B------:R-:W4:Y:S01]  /*74d0*/  LDC.64 R2, c[0x4][R3] ;  /* 0x0100000003027b82 */ /* 0x000f220000000a00 */
[----:B------:R-:W5:Y:S01]  /*74e0*/  LDCU.64 UR4, c[0x4][0x10] ;  /* 0x01000200ff0477ac */ /* 0x000f620008000a00 */
[----:B---3--:R-:W-:Y:S01]  /*74f0*/  MOV R5, UR9 ;  /* 0x0000000900057c02 */ /* 0x008fe20008000f00 */
[----:B------:R-:W-:Y:S01]  /*7500*/  IMAD.U32 R4, RZ, RZ, UR8 ;  /* 0x00000008ff047e24 */ /* 0x000fe2000f8e00ff */
[----:B-1----:R-:W-:Y:S01]  /*7510*/  MOV R7, UR7 ;  /* 0x0000000700077c02 */ /* 0x002fe20008000f00 */
[----:B------:R-:W-:Y:S01]  /*7520*/  IMAD.U32 R6, RZ, RZ, UR6 ;  /* 0x00000006ff067e24 */ /* 0x000fe2000f8e00ff */
[----:B-----5:R-:W-:Y:S01]  /*7530*/  MOV R11, UR5 ;  /* 0x00000005000b7c02 */ /* 0x020fe20008000f00 */
[----:B------:R-:W-:Y:S02]  /*7540*/  IMAD.U32 R10, RZ, RZ, UR4 ;  /* 0x00000004ff0a7e24 */ /* 0x000fe4000f8e00ff */
[----:B------:R-:W-:Y:S07]  /*7550*/  LEPC R20, `(.L_x_127) ;  /* 0x000000001014794e */ /* 0x000fee0000000000 */
[----:B--2-4-:R-:W-:Y:S05]  /*7560*/  CALL.ABS.NOINC R2 ;  /* 0x0000000002007343 */ /* 0x014fea0003c00000 */
.L_x_127:
[----:B-1--4-:R-:W-:Y:S01]  /*7570*/  SHF.L.U32 R3, R28, 0x10, RZ ;  /* 0x000000101c037819 */ /* 0x012fe200000006ff */
[----:B------:R-:W-:Y:S05]  /*7580*/  WARPSYNC.ALL ;  /* 0x0000000000007948 */ /* 0x000fea0003800000 */
[----:B------:R-:W-:Y:S01]  /*7590*/  R2UR UR4, R25 ;  /* 0x00000000190472ca */ /* 0x000fe200000e0000 */
[----:B------:R-:W1:Y:S01]  /*75a0*/  S2R R65, SR_CgaCtaId ;  /* 0x0000000000417919 */ /* 0x000e620000008800 */
[C---:B------:R-:W-:Y:S01]  /*75b0*/  SHF.L.U32 R20, R29.reuse, 0x10, RZ ;  /* 0x000000101d147819 */ /* 0x040fe200000006ff */
[----:B------:R-:W-:Y:S01]  /*75c0*/  BSSY.RECONVERGENT B0, `(.L_x_128) ;  /* 0x0000054000007945 */ /* 0x000fe20003800200 */
[----:B------:R-:W-:Y:S02]  /*75d0*/  LOP3.LUT R21, R29, 0xffff0000, RZ, 0xc0, !PT ;  /* 0xffff00001d157812 */ /* 0x000fe400078ec0ff */
[----:B------:R-:W-:Y:S02]  /*75e0*/  ISETP.NE.AND P6, PT, R58, RZ, PT ;  /* 0x000000ff3a00720c */ /* 0x000fe40003fc5270 */
[----:B------:R-:W-:Y:S05]  /*75f0*/  ISETP.NE.AND P0, PT, R57, RZ, PT ;  /* 0x000000ff3900720c */ /* 0x000fea0003f05270 */
[----:B------:R-:W3:Y:S02]  /*7600*/  LDTM.16dp256bit.x4 R4, tmem[UR4+0x20] ;  /* 0x00002004000479ee */ /* 0x000ee40008120000 */
[----:B---3--:R-:W-:Y:S01]  /*7610*/  FMUL R0, R24, R4 ;  /* 0x0000000418007220 */ /* 0x008fe20000400000 */
[----:B------:R-:W-:Y:S01]  /*7620*/  LOP3.LUT R4, R28, 0xffff0000, RZ, 0xc0, !PT ;  /* 0xffff00001c047812 */ /* 0x000fe200078ec0ff */
[C---:B------:R-:W-:Y:S01]  /*7630*/  FMUL R2, R24.reuse, R5 ;  /* 0x0000000518027220 */ /* 0x040fe20000400000 */
[C---:B------:R-:W-:Y:S01]  /*7640*/  FMUL R7, R24.reuse, R7 ;  /* 0x0000000718077220 */ /* 0x040fe20000400000 */
[C---:B------:R-:W-:Y:S01]  /*7650*/  FFMA R0, R27.reuse, R3, R0 ;  /* 0x000000031b007223 */ /* 0x040fe20000000000 */
[C---:B------:R-:W-:Y:S01]  /*7660*/  FMUL R3, R24.reuse, R6 ;  /* 0x0000000618037220 */ /* 0x040fe20000400000 */
[C---:B------:R-:W-:Y:S01]  /*7670*/  FFMA R2, R27.reuse, R4, R2 ;  /* 0x000000041b027223 */ /* 0x040fe20000000002 */
[C---:B------:R-:W-:Y:S01]  /*7680*/  FMUL R4, R24.reuse, R8 ;  /* 0x0000000818047220 */ /* 0x040fe20000400000 */
[----:B------:R-:W-:Y:S01]  /*7690*/  FMUL R8, R24, R12 ;  /* 0x0000000c18087220 */ /* 0x000fe20000400000 */
[C---:B------:R-:W-:Y:S01]  /*76a0*/  FFMA R3, R27.reuse, R20, R3 ;  /* 0x000000141b037223 */ /* 0x040fe20000000003 */
[----:B------:R-:W-:Y:S01]  /*76b0*/  FFMA R7, R27, R21, R7 ;  /* 0x000000151b077223 */ /* 0x000fe20000000007 */
[----:B------:R-:W-:Y:S01]  /*76c0*/  F2FP.BF16.F32.PACK_AB R32, R2, R0 ;  /* 0x000000000220723e */ /* 0x000fe200000010ff */
[----:B------:R-:W-:Y:S01]  /*76d0*/  FMUL R12, R24, R16 ;  /* 0x00000010180c7220 */ /* 0x000fe20000400000 */
[----:B------:R-:W-:Y:S01]  /*76e0*/  SHF.L.U32 R16, R30, 0x10, RZ ;  /* 0x000000101e107819 */ /* 0x000fe200000006ff */
[----:B------:R-:W-:Y:S01]  /*76f0*/  FMUL R5, R24, R9 ;  /* 0x0000000918057220 */ /* 0x000fe20000400000 */
[----:B------:R-:W-:Y:S01]  /*7700*/  LOP3.LUT R0, R30, 0xffff0000, RZ, 0xc0, !PT ;  /* 0xffff00001e007812 */ /* 0x000fe200078ec0ff */
[C---:B------:R-:W-:Y:S01]  /*7710*/  FMUL R6, R24.reuse, R10 ;  /* 0x0000000a18067220 */ /* 0x040fe20000400000 */
[----:B------:R-:W-:Y:S01]  /*7720*/  SHF.L.U32 R2, R31, 0x10, RZ ;  /* 0x000000101f027819 */ /* 0x000fe200000006ff */
[----:B------:R-:W-:Y:S01]  /*7730*/  FFMA R4, R27, R16, R4 ;  /* 0x000000101b047223 */ /* 0x000fe20000000004 */
[----:B------:R-:W-:Y:S01]  /*7740*/  F2FP.BF16.F32.PACK_AB R33, R7, R3 ;  /* 0x000000030721723e */ /* 0x000fe200000010ff */
[----:B------:R-:W-:Y:S01]  /*7750*/  FFMA R5, R27, R0, R5 ;  /* 0x000000001b057223 */ /* 0x000fe20000000005 */
[----:B------:R-:W-:Y:S01]  /*7760*/  LOP3.LUT R3, R31, 0xffff0000, RZ, 0xc0, !PT ;  /* 0xffff00001f037812 */ /* 0x000fe200078ec0ff */
[----:B------:R-:W-:Y:S01]  /*7770*/  FMUL R11, R24, R11 ;  /* 0x0000000b180b7220 */ /* 0x000fe20000400000 */
[C---:B------:R-:W-:Y:S01]  /*7780*/  SHF.L.U32 R0, R36.reuse, 0x10, RZ ;  /* 0x0000001024007819 */ /* 0x040fe200000006ff */
[C---:B------:R-:W-:Y:S01]  /*7790*/  FFMA R6, R27.reuse, R2, R6 ;  /* 0x000000021b067223 */ /* 0x040fe20000000006 */
[----:B------:R-:W-:Y:S01]  /*77a0*/  LOP3.LUT R2, R36, 0xffff0000, RZ, 0xc0, !PT ;  /* 0xffff000024027812 */ /* 0x000fe200078ec0ff */
[----:B------:R-:W-:Y:S01]  /*77b0*/  FFMA R11, R27, R3, R11 ;  /* 0x000000031b0b7223 */ /* 0x000fe2000000000b */
[----:B------:R-:W-:Y:S01]  /*77c0*/  SHF.L.U32 R3, R37, 0x10, RZ ;  /* 0x0000001025037819 */ /* 0x000fe200000006ff */
[C---:B------:R-:W-:Y:S01]  /*77d0*/  FMUL R9, R24.reuse, R13 ;  /* 0x0000000d18097220 */ /* 0x040fe20000400000 */
[----:B------:R-:W-:Y:S01]  /*77e0*/  F2FP.BF16.F32.PACK_AB R34, R5, R4 ;  /* 0x000000040522723e */ /* 0x000fe200000010ff */
[----:B------:R-:W-:Y:S01]  /*77f0*/  FMUL R10, R24, R14 ;  /* 0x0000000e180a7220 */ /* 0x000fe20000400000 */
[----:B------:R-:W-:Y:S01]  /*7800*/  SHF.L.U32 R4, R39, 0x10, RZ ;  /* 0x0000001027047819 */ /* 0x000fe200000006ff */
[----:B------:R-:W-:Y:S01]  /*7810*/  FFMA R8, R27, R0, R8 ;  /* 0x000000001b087223 */ /* 0x000fe20000000008 */
[----:B------:R-:W-:Y:S01]  /*7820*/  LOP3.LUT R0, R37, 0xffff0000, RZ, 0xc0, !PT ;  /* 0xffff000025007812 */ /* 0x000fe200078ec0ff */
[C---:B------:R-:W-:Y:S01]  /*7830*/  FFMA R9, R27.reuse, R2, R9 ;  /* 0x000000021b097223 */ /* 0x040fe20000000009 */
[C---:B------:R-:W-:Y:S01]  /*7840*/  SHF.L.U32 R2, R38.reuse, 0x10, RZ ;  /* 0x0000001026027819 */ /* 0x040fe200000006ff */
[----:B------:R-:W-:Y:S01]  /*7850*/  FFMA R10, R27, R3, R10 ;  /* 0x000000031b0a7223 */ /* 0x000fe2000000000a */
[----:B------:R-:W-:Y:S01]  /*7860*/  LOP3.LUT R3, R38, 0xffff0000, RZ, 0xc0, !PT ;  /* 0xffff000026037812 */ /* 0x000fe200078ec0ff */
[C---:B------:R-:W-:Y:S01]  /*7870*/  FMUL R15, R24.reuse, R15 ;  /* 0x0000000f180f7220 */ /* 0x040fe20000400000 */
[----:B------:R-:W-:Y:S01]  /*7880*/  LOP3.LUT R5, R39, 0xffff0000, RZ, 0xc0, !PT ;  /* 0xffff000027057812 */ /* 0x000fe200078ec0ff */
[C---:B------:R-:W-:Y:S01]  /*7890*/  FMUL R13, R24.reuse, R17 ;  /* 0x00000011180d7220 */ /* 0x040fe20000400000 */
[----:B------:R-:W-:Y:S01]  /*78a0*/  F2FP.BF16.F32.PACK_AB R35, R11, R6 ;  /* 0x000000060b23723e */ /* 0x000fe200000010ff */
[C---:B------:R-:W-:Y:S01]  /*78b0*/  FMUL R14, R24.reuse, R18 ;  /* 0x00000012180e7220 */ /* 0x040fe20000400000 */
[C---:B------:R-:W-:Y:S01]  /*78c0*/  FFMA R15, R27.reuse, R0, R15 ;  /* 0x000000001b0f7223 */ /* 0x040fe2000000000f */
[----:B------:R-:W-:Y:S01]  /*78d0*/  FMUL R19, R24, R19 ;  /* 0x0000001318137220 */ /* 0x000fe20000400000 */
[----:B------:R-:W-:Y:S01]  /*78e0*/  FFMA R12, R27, R2, R12 ;  /* 0x000000021b0c7223 */ /* 0x000fe2000000000c */
[----:B------:R3:W-:Y:S01]  /*78f0*/  STSM.16.M88.4 [R60+0x1400], R32 ;  /* 0x001400203c007844 */ /* 0x0007e20000000200 */
[----:B------:R-:W-:Y:S01]  /*7900*/  F2FP.BF16.F32.PACK_AB R8, R9, R8 ;  /* 0x000000080908723e */ /* 0x000fe200000010ff */
[----:B------:R-:W-:Y:S01]  /*7910*/  FFMA R13, R27, R3, R13 ;  /* 0x000000031b0d7223 */ /* 0x000fe2000000000d */
[----:B------:R-:W-:Y:S01]  /*7920*/  F2FP.BF16.F32.PACK_AB R9, R15, R10 ;  /* 0x0000000a0f09723e */ /* 0x000fe200000010ff */
[C---:B------:R-:W-:Y:S01]  /*7930*/  FFMA R14, R27.reuse, R4, R14 ;  /* 0x000000041b0e7223 */ /* 0x040fe2000000000e */
[----:B------:R-:W-:Y:S01]  /*7940*/  FFMA R19, R27, R5, R19 ;  /* 0x000000051b137223 */ /* 0x000fe20000000013 */
[----:B------:R-:W-:Y:S02]  /*7950*/  MOV R0, UR46 ;  /* 0x0000002e00007c02 */ /* 0x000fe40008000f00 */
[----:B------:R-:W-:Y:S02]  /*7960*/  F2FP.BF16.F32.PACK_AB R10, R13, R12 ;  /* 0x0000000c0d0a723e */ /* 0x000fe400000010ff */
[----:B------:R-:W-:Y:S02]  /*7970*/  F2FP.BF16.F32.PACK_AB R11, R19, R14 ;  /* 0x0000000e130b723e */ /* 0x000fe400000010ff */
[----:B------:R-:W-:Y:S02]  /*7980*/  @P6 LEA R0, R0, UR44, 0x3 ;  /* 0x0000002c00006c11 */ /* 0x000fe4000f8e18ff */
[----:B------:R-:W-:Y:S01]  /*7990*/  LEA R2, R61, UR44, 0x3 ;  /* 0x0000002c3d027c11 */ /* 0x000fe2000f8e18ff */
[----:B------:R3:W-:Y:S01]  /*79a0*/  STSM.16.M88.4 [R59+0x1400], R8 ;  /* 0x001400083b007844 */ /* 0x0007e20000000200 */
[----:B------:R-:W-:Y:S02]  /*79b0*/  @P6 IADD3 R0, PT, PT, R0, 0x130, RZ ;  /* 0x0000013000006810 */ /* 0x000fe40007ffe0ff */
[----:B------:R-:W-:Y:S01]  /*79c0*/  @P6 SHF.L.U32 R3, R55, 0x1f, RZ ;  /* 0x0000001f37036819 */ /* 0x000fe200000006ff */
[----:B------:R-:W-:Y:S01]  /*79d0*/  @!PT LDS RZ, [RZ] ;  /* 0x00000000fffff984 */ /* 0x000fe20000000800 */
[----:B------:R-:W-:Y:S01]  /*79e0*/  @!PT LDS RZ, [RZ] ;  /* 0x00000000fffff984 */ /* 0x000fe20000000800 */
[----:B------:R-:W-:Y:S01]  /*79f0*/  @!PT LDS RZ, [RZ] ;  /* 0x00000000fffff984 */ /* 0x000fe20000000800 */
[----:B------:R-:W-:Y:S01]  /*7a00*/  @!PT LDS RZ, [RZ] ;  /* 0x00000000fffff984 */ /* 0x000fe20000000800 */
[----:B------:R4:W-:Y:S06]  /*7a10*/  MEMBAR.ALL.CTA ;  /* 0x0000000000007992 */ /* 0x0009ec0000008000 */
[----:B----4-:R-:W4:Y:S01]  /*7a20*/  FENCE.VIEW.ASYNC.S ;  /* 0x00000000000073c6 */ /* 0x010f220000000000 */
[----:B-1----:R-:W-:Y:S01]  /*7a30*/  @P6 PRMT R0, R65, 0x654, R0 ;  /* 0x0000065441006816 */ /* 0x002fe20000000000 */
[----:B----4-:R-:W-:Y:S06]  /*7a40*/  BAR.SYNC.DEFER_BLOCKING 0x1, 0x80 ;  /* 0x0042000000007b1d */ /* 0x010fec0000010000 */
[----:B------:R-:W-:Y:S05]  /*7a50*/  @P0 BRA `(.L_x_129) ;  /* 0x0000000000280947 */ /* 0x000fea0003800000 */
[----:B------:R-:W1:Y:S01]  /*7a60*/  LDCU.64 UR6, c[0x0][0x348] ;  /* 0x00006900ff0677ac */ /* 0x000e620008000a00 */
[----:B------:R-:W-:Y:S02]  /*7a70*/  UIADD3 UR9, UPT, UPT, UR49, 0x20, URZ ;  /* 0x0000002031097890 */ /* 0x000fe4000fffe0ff */
[----:B------:R-:W-:Y:S01]  /*7a80*/  UIADD3 UR8, UPT, UPT, UR44, 0x1400, URZ ;  /* 0x000014002c087890 */ /* 0x000fe2000fffe0ff */
[----:B------:R-:W-:Y:S01]  /*7a90*/  UMOV UR10, UR50 ;  /* 0x00000032000a7c82 */ /* 0x000fe20008000000 */
[----:B------:R-:W-:Y:S01]  /*7aa0*/  UMOV UR11, UR36 ;  /* 0x00000024000b7c82 */ /* 0x000fe20008000000 */
[----:B-1----:R-:W-:Y:S04]  /*7ab0*/  UIADD3 UR4, UP0, UPT, UR6, 0x680, URZ ;  /* 0x0000068006047890 */ /* 0x002fe8000ff1e0ff */
[----:B------:R-:W-:Y:S09]  /*7ac0*/  UIADD3.X UR5, UPT, UPT, URZ, UR7, URZ, UP0, !UPT ;  /* 0x00000007ff057290 */ /* 0x000ff200087fe4ff */
[----:B------:R1:W-:Y:S01]  /*7ad0*/  UTMASTG.3D [UR8], [UR4] ;  /* 0x00000008040073b5 */ /* 0x0003e20008010000 */
[----:B------:R0:W-:Y:S01]  /*7ae0*/  UTMACMDFLUSH ;  /* 0x00000000000079b7 */ /* 0x0001e20000000000 */
[----:B-1----:R-:W-:Y:S04]  /*7af0*/  DEPBAR.LE SB0, 0x1 ;  /* 0x000080400000791a */ /* 0x002fe80000000000 */
.L_x_129:
[----:B------:R-:W-:Y:S05]  /*7b00*/  BSYNC.RECONVERGENT B0 ;  /* 0x0000000000007941 */ /* 0x000fea0003800200 */
.L_x_128:
[----:B------:R-:W-:Y:S01]  /*7b10*/  BAR.SYNC.DEFER_BLOCKING 0x1, 0x80 ;  /* 0x0042000000007b1d */ /* 0x000fe20000010000 */
[----:B------:R-:W-:Y:S04]  /*7b20*/  UIADD3 UR4, UPT, UPT, UR46, 0x1, URZ ;  /* 0x000000012e047890 */ /* 0x000fe8000fffe0ff */
[----:B------:R-:W-:Y:S04]  /*7b30*/  UISETP.NE.AND UP0, UPT, UR4, 0x4, UPT ;  /* 0x000000040400788c */ /* 0x000fe8000bf05270 */
[----:B------:R-:W-:Y:S01]  /*7b40*/  USEL UR45, UR4, URZ, UP0 ;  /* 0x000000ff042d7287 */ /* 0x000fe20008000000 */
[----:B------:R1:W-:Y:S01]  /*7b50*/  @P6 SYNCS.ARRIVE.TRANS64.RED.A1T0 RZ, [R0+URZ], RZ ;  /* 0x000000ff00ff69a7 */ /* 0x0003e200081004ff */
[----:B------:R-:W-:Y:S01]  /*7b60*/  BSSY B1, `(.L_x_130) ;  /* 0x0000014000017945 */ /* 0x000fe20003800000 */
[----:B------:R-:W4:Y:S02]  /*7b70*/  @P6 SYNCS.PHASECHK.TRANS64.TRYWAIT P0, [R2+URZ+0x110], R3 ;  /* 0x00011003020065a7 */ /* 0x000f2400080011ff */
[----:B----4-:R-:W-:Y:S01]  /*7b80*/  @P6 SEL R63, RZ, 0x1, !P0 ;  /* 0x00000001ff3f6807 */ /* 0x010fe20004000000 */
[----:B-1----:R-:W-:Y:S06]  /*7b90*/  @!P6 BRA `(.L_x_131) ;  /* 0x000000000040e947 */ /* 0x002fec0003800000 */
[----:B------:R-:W-:Y:S01]  /*7ba0*/  ISETP.NE.AND P1, PT, R64, RZ, PT ;  /* 0x000000ff4000720c */ /* 0x000fe20003f25270 */
[----:B------:R-:W-:Y:S01]  /*7bb0*/  BSSY B0, `(.L_x_132) ;  /* 0x0000009000007945 */ /* 0x000fe20003800000 */
[----:B------:R-:W-:Y:S11]  /*7bc0*/  ISETP.NE.AND P0, PT, R63, RZ, PT ;  /* 0x000000ff3f00720c */ /* 0x000ff60003f05270 */
[----:B------:R-:W-:Y:S05]  /*7bd0*/  @P1 IMAD R3, R61, 0x1000, R62 ;  /* 0x000010003d031824 */ /* 0x000fea00078e023e */
[----:B------:R-:W-:Y:S05]  /*7be0*/  @P1 IADD3 R0, PT, PT, R3, UR44, RZ ;  /* 0x0000002c03001c10 */ /* 0x000fea000fffe0ff */
[----:B------:R-:W-:Y:S01]  /*7bf0*/  @P1 IMAD.IADD R0, R56, 0x1, R0 ;  /* 0x0000000138001824 */ /* 0x000fe200078e0200 */
[----:B------:R-:W-:Y:S06]  /*7c00*/  @P0 BRA `(.L_x_133) ;  /* 0x00000000000c0947 */ /* 0x000fec0003800000 */
[----:B------:R-:W-:Y:S04]  /*7c10*/  SHF.L.U32 R4, R55, 0x1f, RZ ;  /* 0x0000001f37047819 */ /* 0x000fe800000006ff */
[----:B------:R-:W1:Y:S02]  /*7c20*/  SYNCS.PHASECHK.TRANS64.TRYWAIT P0, [R2+URZ+0x110], R4 ;  /* 0x00011004020075a7 */ /* 0x000e6400080011ff */
[----:B-1----:R-:W-:Y:S05]  /*7c30*/  @!P0 BRA `(.L_x_134) ;  /* 0x0000002000d08947 */ /* 0x002fea0003800000 */
.L_x_133:
[----:B------:R-:W-:Y:S05]  /*7c40*/  BSYNC B0 ;  /* 0x0000000000007941 */ /* 0x000fea0003800000 */
.L_x_132:
[----:B------:R-:W-:Y:S02]  /*7c50*/  ISETP.NE.AND P0, PT, R64, RZ, PT ;  /* 0x000000ff4000720c */ /* 0x000fe40003f05270 */
[----:B------:R-:W-:Y:S11]  /*7c60*/  IADD3 R61, PT, PT, R61, 0x1, RZ ;  /* 0x000000013d3d7810 */ /* 0x000ff60007ffe0ff */
[----:B------:R-:W-:Y:S05]  /*7c70*/  @P0 WARPSYNC.ALL ;  /* 0x0000000000000948 */ /* 0x000fea0003800000 */
[----:B------:R4:W1:Y:S04]  /*7c80*/  @P0 LDSM.16.M88.4 R28, [R3+UR44+0x400] ;  /* 0x0004002c031c083b */ /* 0x0008680008000200 */
[----:B------:R4:W1:Y:S02]  /*7c90*/  @P0 LDSM.16.M88.4 R36, [R0+0x400] ;  /* 0x000400000024083b */ /* 0x0008640000000200 */
.L_x_131:
[----:B------:R-:W-:Y:S05]  /*7ca0*/  BSYNC B1 ;  /* 0x0000000000017941 */ /* 0x000fea0003800000 */
.L_x_130:
[----:B----4-:R-:W-:Y:S05]  /*7cb0*/  VIADD R0, R25, 0x40 ;  /* 0x0000004019007836 */ /* 0x010fea0000000000 */
[----:B------:R-:W-:Y:S04]  /*7cc0*/  SHF.R.U32.HI R0, RZ, 0x15, R0 ;  /* 0x00000015ff007819 */ /* 0x000fe80000011600 */
[----:B------:R-:W-:Y:S11]  /*7cd0*/  LOP3.LUT P0, RZ, R0, 0x3, R46, 0x48, !PT ;  /* 0x0000000300ff7812 */ /* 0x000ff6000780482e */
[----:B------:R-:W-:Y:S02]  /*7ce0*/  @!UPT UIADD3 URZ, UPT, UPT, URZ, URZ, URZ ;  /* 0x000000fffffff290 */ /* 0x000fe4000fffe0ff */
[----:B------:R-:W-:Y:S05]  /*7cf0*/  @!P0 BRA `(.L_x_135) ;  /* 0x0000000000408947 */ /* 0x000fea0003800000 */
[----:B------:R-:W4:Y:S01]  /*7d00*/  LDCU.64 UR8, c[0x4][0x70] ;  /* 0x01000e00ff0877ac */ /* 0x000f220008000a00 */
[----:B------:R-:W-:Y:S01]  /*7d10*/  MOV R3, 0x0 ;  /* 0x0000000000037802 */ /* 0x000fe20000000f00 */
[----:B------:R-:W-:Y:S02]  /*7d20*/  HFMA2 R12, -RZ, RZ, 0, 5.9604644775390625e-08 ;  /* 0x00000001ff0c7431 */ /* 0x000fe400000001ff */
[----:B---3--:R-:W-:Y:S02]  /*7d30*/  IMAD.MOV.U32 R8, RZ, RZ, 0x192 ;  /* 0x00000192ff087424 */ /* 0x008fe400078e00ff */
[----:B------:R-:W-:Y:S01]  /*7d40*/  IMAD.MOV.U32 R13, RZ, RZ, RZ ;  /* 0x000000ffff0d7224 */ /* 0x000fe200078e00ff */
[----:B------:R-:W3:Y:S01]  /*7d50*/  LDCU.64 UR6, c[0x4][0x78] ;  /* 0x01000f00ff0677ac */ /* 0x000ee20008000a00 */
[----:B-1----:R-:W1:Y:S01]  /*7d60*/  LDC.64 R2, c[0x4][R3] ;  /* 0x0100000003027b82 */ /* 0x002e620000000a00 */
[----:B------:R-:W5:Y:S01]  /*7d70*/  LDCU.64 UR4, c[0x4][0x10] ;  /* 0x01000200ff0477ac */ /* 0x000f620008000a00 */
[----:B----4-:R-:W-:Y:S01]  /*7d80*/  MOV R5, UR9 ;  /* 0x0000000900057c02 */ /* 0x010fe20008000f00 */
[----:B------:R-:W-:Y:S01]  /*7d90*/  IMAD.U32 R4, RZ, RZ, UR8 ;  /* 0x00000008ff047e24 */ /* 0x000fe2000f8e00ff */
[----:B---3--:R-:W-:Y:S01]  /*7da0*/  MOV R7, UR7 ;  /* 0x0000000700077c02 */ /* 0x008fe20008000f00 */
[----:B------:R-:W-:Y:S01]  /*7db0*/  IMAD.U32 R6, RZ, RZ, UR6 ;  /* 0x00000006ff067e24 */ /* 0x000fe2000f8e00ff */
[----:B-----5:R-:W-:Y:S01]  /*7dc0*/  MOV R11, UR5 ;  /* 0x00000005000b7c02 */ /* 0x020fe20008000f00 */
[----:B------:R-:W-:Y:S02]  /*7dd0*/  IMAD.U32 R10, RZ, RZ, UR4 ;  /* 0x00000004ff0a7e24 */ /* 0x000fe4000f8e00ff */
[----:B------:R-:W-:Y:S07]  /*7de0*/  LEPC R20, `(.L_x_135) ;  /* 0x000000001014794e */ /* 0x000fee0000000000 */
[----:B-12---:R-:W-:Y:S05]  /*7df0*/  CALL.ABS.NOINC R2 ;  /* 0x0000000002007343 */ /* 0x006fea0003c00000 */
.L_x_135:
[----:B-1----:R-:W-:Y:S01]  /*7e00*/  SHF.L.U32 R3, R28, 0x10, RZ ;  /* 0x000000101c037819 */ /* 0x002fe200000006ff */
[----:B------:R-:W-:Y:S05]  /*7e10*/  WARPSYNC.ALL ;  /* 0x0000000000007948 */ /* 0x000fea0003800000 */
[----:B------:R-:W-:Y:S01]  /*7e20*/  R2UR UR4, R25 ;  /* 0x00000000190472ca */ /* 0x000fe200000e0000 */
[----:B------:R-:W-:Y:S01]  /*7e30*/  BSSY.RECONVERGENT B0, `(.L_x_136) ;  /* 0x0000055000007945 */ /* 0x000fe20003800200 */
[C---:B------:R-:W-:Y:S02]  /*7e40*/  SHF.L.U32 R20, R29.reuse, 0x10, RZ ;  /* 0x000000101d147819 */ /* 0x040fe400000006ff */
[----:B------:R-:W-:Y:S02]  /*7e50*/  LOP3.LUT R21, R29, 0xffff0000, RZ, 0xc0, !PT ;  /* 0xffff00001d157812 */ /* 0x000fe400078ec0ff */
[----:B------:R-:W-:Y:S02]  /*7e60*/  ISETP.NE.AND P6, PT, R58, RZ, PT ;  /* 0x000000ff3a00720c */ /* 0x000fe40003fc5270 */
[----:B------:R-:W-:Y:S05]  /*7e70*/  ISETP.NE.AND P0, PT, R57, RZ, PT ;  /* 0x000000ff3900720c */ /* 0x000fea0003f05270 */
[----:B---3--:R-:W1:Y:S02]  /*7e80*/  LDTM.16dp256bit.x4 R4, tmem[UR4+0x40] ;  /* 0x00004004000479ee */ /* 0x008e640008120000 */
[----:B-1----:R-:W-:Y:S01]  /*7e90*/  FMUL R0, R24, R4 ;  /* 0x0000000418007220 */ /* 0x002fe20000400000 */
[----:B------:R-:W-:Y:S01]  /*7ea0*/  LOP3.LUT R4, R28, 0xffff0000, RZ, 0xc0, !PT ;  /* 0xffff00001c047812 */ /* 0x000fe200078ec0ff */
[C---:B------:R-:W-:Y:S01]  /*7eb0*/  FMUL R2, R24.reuse, R5 ;  /* 0x0000000518027220 */ /* 0x040fe20000400000 */
        /* <DEDUP_REMOVED lines=26> */
[----:B------:R-:W-:Y:S01]  /*8060*/  FMUL R10, R24, R14 ;  /* 0x0000000e180a7220 */ /* 0x000fe20000400000 */
[----:B------:R-:W-:Y:S01]  /*8070*/  SHF.L.U32 R4, R39, 0x10, RZ ;  /* 0x0000001027047819 */ /* 0x000fe200000006ff */
[----:B------:R-:W-:Y:S01]  /*8080*/  FFMA R11, R27, R16, R11 ;  /* 0x000000101b0b7223 */ /* 0x000fe2000000000b */
[----:B------:R-:W-:Y:S01]  /*8090*/  LOP3.LUT R5, R39, 0xffff0000, RZ, 0xc0, !PT ;  /* 0xffff000027057812 */ /* 0x000fe200078ec0ff */
[----:B------:R-:W-:Y:S01]  /*80a0*/  FFMA R8, R27, R0, R8 ;  /* 0x000000001b087223 */ /* 0x000fe20000000008 */
[----:B------:R-:W-:Y:S01]  /*80b0*/  LOP3.LUT R0, R37, 0xffff0000, RZ, 0xc0, !PT ;  /* 0xffff000025007812 */ /* 0x000fe200078ec0ff */
[C---:B------:R-:W-:Y:S01]  /*80c0*/  FFMA R9, R27.reuse, R2, R9 ;  /* 0x000000021b097223 */ /* 0x040fe20000000009 */
[C---:B------:R-:W-:Y:S01]  /*80d0*/  SHF.L.U32 R2, R38.reuse, 0x10, RZ ;  /* 0x0000001026027819 */ /* 0x040fe200000006ff */
[----:B------:R-:W-:Y:S01]  /*80e0*/  FFMA R10, R27, R3, R10 ;  /* 0x000000031b0a7223 */ /* 0x000fe2000000000a */
[----:B------:R-:W-:Y:S01]  /*80f0*/  LOP3.LUT R3, R38, 0xffff0000, RZ, 0xc0, !PT ;  /* 0xffff000026037812 */ /* 0x000fe200078ec0ff */
[C---:B------:R-:W-:Y:S01]  /*8100*/  FMUL R15, R24.reuse, R15 ;  /* 0x0000000f180f7220 */ /* 0x040fe20000400000 */
[----:B------:R-:W-:Y:S01]  /*8110*/  F2FP.BF16.F32.PACK_AB R35, R11, R6 ;  /* 0x000000060b23723e */ /* 0x000fe200000010ff */
[C---:B------:R-:W-:Y:S01]  /*8120*/  FMUL R13, R24.reuse, R17 ;  /* 0x00000011180d7220 */ /* 0x040fe20000400000 */
[C---:B------:R-:W-:Y:S01]  /*8130*/  FMUL R14, R24.reuse, R18 ;  /* 0x00000012180e7220 */ /* 0x040fe20000400000 */
[----:B------:R-:W-:Y:S01]  /*8140*/  FFMA R15, R27, R0, R15 ;  /* 0x000000001b0f7223 */ /* 0x000fe2000000000f */
[----:B------:R-:W-:Y:S01]  /*8150*/  FMUL R19, R24, R19 ;  /* 0x0000001318137220 */ /* 0x000fe20000400000 */
[----:B------:R1:W-:Y:S01]  /*8160*/  STSM.16.M88.4 [R60+0x2400], R32 ;  /* 0x002400203c007844 */ /* 0x0003e20000000200 */
[----:B------:R-:W-:Y:S01]  /*8170*/  F2FP.BF16.F32.PACK_AB R8, R9, R8 ;  /* 0x000000080908723e */ /* 0x000fe200000010ff */
[----:B------:R-:W-:Y:S01]  /*8180*/  FFMA R12, R27, R2, R12 ;  /* 0x000000021b0c7223 */ /* 0x000fe2000000000c */
[----:B------:R-:W-:Y:S01]  /*8190*/  F2FP.BF16.F32.PACK_AB R9, R15, R10 ;  /* 0x0000000a0f09723e */ /* 0x000fe200000010ff */
[C---:B------:R-:W-:Y:S01]  /*81a0*/  FFMA R13, R27.reuse, R3, R13 ;  /* 0x000000031b0d7223 */ /* 0x040fe2000000000d */
        /* <DEDUP_REMOVED lines=15> */
[----:B---3--:R-:W3:Y:S01]  /*82a0*/  FENCE.VIEW.ASYNC.S ;  /* 0x00000000000073c6 */ /* 0x008ee20000000000 */
[----:B------:R-:W-:Y:S01]  /*82b0*/  @P6 PRMT R0, R65, 0x654, R0 ;  /* 0x0000065441006816 */ /* 0x000fe20000000000 */
[----:B---3--:R-:W-:Y:S06]  /*82c0*/  BAR.SYNC.DEFER_BLOCKING 0x1, 0x80 ;  /* 0x0042000000007b1d */ /* 0x008fec0000010000 */
[----:B------:R-:W-:Y:S05]  /*82d0*/  @P0 BRA `(.L_x_137) ;  /* 0x0000000000280947 */ /* 0x000fea0003800000 */
[----:B------:R-:W3:Y:S01]  /*82e0*/  LDCU.64 UR6, c[0x0][0x348] ;  /* 0x00006900ff0677ac */ /* 0x000ee20008000a00 */
[----:B------:R-:W-:Y:S02]  /*82f0*/  UIADD3 UR9, UPT, UPT, UR49, 0x40, URZ ;  /* 0x0000004031097890 */ /* 0x000fe4000fffe0ff */
[----:B------:R-:W-:Y:S01]  /*8300*/  UIADD3 UR8, UPT, UPT, UR44, 0x2400, URZ ;  /* 0x000024002c087890 */ /* 0x000fe2000fffe0ff */
[----:B------:R-:W-:Y:S01]  /*8310*/  UMOV UR10, UR50 ;  /* 0x00000032000a7c82 */ /* 0x000fe20008000000 */
[----:B------:R-:W-:Y:S01]  /*8320*/  UMOV UR11, UR36 ;  /* 0x00000024000b7c82 */ /* 0x000fe20008000000 */
[----:B---3--:R-:W-:Y:S04]  /*8330*/  UIADD3 UR4, UP0, UPT, UR6, 0x680, URZ ;  /* 0x0000068006047890 */ /* 0x008fe8000ff1e0ff */
[----:B------:R-:W-:Y:S09]  /*8340*/  UIADD3.X UR5, UPT, UPT, URZ, UR7, URZ, UP0, !UPT ;  /* 0x00000007ff057290 */ /* 0x000ff200087fe4ff */
[----:B------:R3:W-:Y:S01]  /*8350*/  UTMASTG.3D [UR8], [UR4] ;  /* 0x00000008040073b5 */ /* 0x0007e20008010000 */
[----:B------:R0:W-:Y:S01]  /*8360*/  UTMACMDFLUSH ;  /* 0x00000000000079b7 */ /* 0x0001e20000000000 */
[----:B---3--:R-:W-:Y:S04]  /*8370*/  DEPBAR.LE SB0, 0x1 ;  /* 0x000080400000791a */ /* 0x008fe80000000000 */
.L_x_137:
[----:B------:R-:W-:Y:S05]  /*8380*/  BSYNC.RECONVERGENT B0 ;  /* 0x0000000000007941 */ /* 0x000fea0003800200 */
.L_x_136:
        /* <DEDUP_REMOVED lines=8> */
[----:B---3--:R-:W-:Y:S06]  /*8410*/  @!P6 BRA `(.L_x_139) ;  /* 0x000000000040e947 */ /* 0x008fec0003800000 */
        /* <DEDUP_REMOVED lines=8> */
[----:B------:R-:W3:Y:S02]  /*84a0*/  SYNCS.PHASECHK.TRANS64.TRYWAIT P0, [R3+URZ+0x110], R0 ;  /* 0x00011000030075a7 */ /* 0x000ee400080011ff */
[----:B---3--:R-:W-:Y:S05]  /*84b0*/  @!P0 BRA `(.L_x_142) ;  /* 0x0000001800c48947 */ /* 0x008fea0003800000 */
.L_x_141:
[----:B------:R-:W-:Y:S05]  /*84c0*/  BSYNC B0 ;  /* 0x0000000000007941 */ /* 0x000fea0003800000 */
.L_x_140:
[----:B------:R-:W-:Y:S11]  /*84d0*/  ISETP.NE.AND P0, PT, R64, RZ, PT ;  /* 0x000000ff4000720c */ /* 0x000ff60003f05270 */
[----:B------:R-:W-:Y:S02]  /*84e0*/  @!UPT UIADD3 URZ, UPT, UPT, URZ, URZ, URZ ;  /* 0x000000fffffff290 */ /* 0x000fe4000fffe0ff */
[----:B------:R-:W-:Y:S05]  /*84f0*/  @P0 WARPSYNC.ALL ;  /* 0x0000000000000948 */ /* 0x000fea0003800000 */
[----:B------:R4:W1:Y:S04]  /*8500*/  @P0 LDSM.16.M88.4 R28, [R61+UR44+0x400] ;  /* 0x0004002c3d1c083b */ /* 0x0008680008000200 */
[----:B------:R4:W1:Y:S02]  /*8510*/  @P0 LDSM.16.M88.4 R36, [R2+0x400] ;  /* 0x000400000224083b */ /* 0x0008640000000200 */
.L_x_139:
[----:B------:R-:W-:Y:S05]  /*8520*/  BSYNC B1 ;  /* 0x0000000000017941 */ /* 0x000fea0003800000 */
.L_x_138:
[----:B---3--:R-:W-:Y:S05]  /*8530*/  VIADD R0, R25, 0x60 ;  /* 0x0000006019007836 */ /* 0x008fea0000000000 */
[----:B------:R-:W-:Y:S04]  /*8540*/  SHF.R.U32.HI R0, RZ, 0x15, R0 ;  /* 0x00000015ff007819 */ /* 0x000fe80000011600 */
[----:B------:R-:W-:Y:S11]  /*8550*/  LOP3.LUT P0, RZ, R0, 0x3, R46, 0x48, !PT ;  /* 0x0000000300ff7812 */ /* 0x000ff6000780482e */
[----:B------:R-:W-:Y:S02]  /*8560*/  @!UPT UIADD3 URZ, UPT, UPT, URZ, URZ, URZ ;  /* 0x000000fffffff290 */ /* 0x000fe4000fffe0ff */
[----:B------:R-:W-:Y:S05]  /*8570*/  @!P0 BRA `(.L_x_143) ;  /* 0x0000000000408947 */ /* 0x000fea0003800000 */
[----:B------:R-:W3:Y:S01]  /*8580*/  LDCU.64 UR8, c[0x4][0x70] ;  /* 0x01000e00ff0877ac */ /* 0x000ee20008000a00 */
[----:B------:R-:W-:Y:S01]  /*8590*/  MOV R3, 0x0 ;  /* 0x0000000000037802 */ /* 0x000fe20000000f00 */
[----:B------:R-:W-:Y:S02]  /*85a0*/  HFMA2 R12, -RZ, RZ, 0, 5.9604644775390625e-08 ;  /* 0x00000001ff0c7431 */ /* 0x000fe400000001ff */
[----:B-1----:R-:W-:Y:S02]  /*85b0*/  IMAD.MOV.U32 R8, RZ, RZ, 0x192 ;  /* 0x00000192ff087424 */ /* 0x002fe400078e00ff */
[----:B------:R-:W-:Y:S01]  /*85c0*/  IMAD.MOV.U32 R13, RZ, RZ, RZ ;  /* 0x000000ffff0d7224 */ /* 0x000fe200078e00ff */
[----:B------:R-:W1:Y:S01]  /*85d0*/  LDCU.64 UR6, c[0x4][0x78] ;  /* 0x01000f00ff0677ac */ /* 0x000e620008000a00 */
[----:B----4-:R-:W4:Y:S01]  /*85e0*/  LDC.64 R2, c[0x4][R3] ;  /* 0x0100000003027b82 */ /* 0x010f220000000a00 */
        /* <DEDUP_REMOVED lines=9> */
.L_x_143:
[----:B------:R-:W-:Y:S01]  /*8680*/  ISETP.NE.AND P0, PT, R57, RZ, PT ;  /* 0x000000ff3900720c */ /* 0x000fe20003f05270 */
[----:B------:R-:W-:Y:S05]  /*8690*/  WARPSYNC.ALL ;  /* 0x0000000000007948 */ /* 0x000fea0003800000 */
[----:B------:R-:W-:Y:S01]  /*86a0*/  R2UR UR4, R25 ;  /* 0x00000000190472ca */ /* 0x000fe200000e0000 */
[----:B------:R-:W3:Y:S01]  /*86b0*/  S2UR UR5, SR_CgaCtaId ;  /* 0x00000000000579c3 */ /* 0x000ee20000008800 */
[C---:B-1----:R-:W-:Y:S01]  /*86c0*/  SHF.L.U32 R0, R28.reuse, 0x10, RZ ;  /* 0x000000101c007819 */ /* 0x042fe200000006ff */
[----:B------:R-:W-:Y:S01]  /*86d0*/  BSSY.RECONVERGENT B0, `(.L_x_144) ;  /* 0x0000052000007945 */ /* 0x000fe20003800200 */
[----:B----4-:R-:W-:Y:S02]  /*86e0*/  LOP3.LUT R2, R28, 0xffff0000, RZ, 0xc0, !PT ;  /* 0xffff00001c027812 */ /* 0x010fe400078ec0ff */
[C---:B------:R-:W-:Y:S02]  /*86f0*/  SHF.L.U32 R3, R29.reuse, 0x10, RZ ;  /* 0x000000101d037819 */ /* 0x040fe400000006ff */
[----:B------:R-:W-:Y:S02]  /*8700*/  LOP3.LUT R20, R29, 0xffff0000, RZ, 0xc0, !PT ;  /* 0xffff00001d147812 */ /* 0x000fe400078ec0ff */
[C---:B------:R-:W-:Y:S02]  /*8710*/  SHF.L.U32 R21, R30.reuse, 0x10, RZ ;  /* 0x000000101e157819 */ /* 0x040fe400000006ff */
[----:B------:R-:W-:Y:S01]  /*8720*/  LOP3.LUT R25, R30, 0xffff0000, RZ, 0xc0, !PT ;  /* 0xffff00001e197812 */ /* 0x000fe200078ec0ff */
[----:B------:R-:W1:Y:S01]  /*8730*/  LDTM.16dp256bit.x4 R4, tmem[UR4+0x60] ;  /* 0x00006004000479ee */ /* 0x000e620008120000 */
[----:B------:R-:W-:Y:S01]  /*8740*/  R2UR UR4, R26 ;  /* 0x000000001a0472ca */ /* 0x000fe200000e0000 */
[----:B------:R-:W-:Y:S01]  /*8750*/  NOP ;  /* 0x0000000000007918 */ /* 0x000fe20000000000 */
[C---:B------:R-:W-:Y:S02]  /*8760*/  SHF.L.U32 R26, R31.reuse, 0x10, RZ ;  /* 0x000000101f1a7819 */ /* 0x040fe400000006ff */
[----:B------:R-:W-:Y:S02]  /*8770*/  LOP3.LUT R28, R31, 0xffff0000, RZ, 0xc0, !PT ;  /* 0xffff00001f1c7812 */ /* 0x000fe400078ec0ff */
[C---:B------:R-:W-:Y:S02]  /*8780*/  SHF.L.U32 R29, R36.reuse, 0x10, RZ ;  /* 0x00000010241d7819 */ /* 0x040fe400000006ff */
[----:B------:R-:W-:Y:S02]  /*8790*/  LOP3.LUT R30, R36, 0xffff0000, RZ, 0xc0, !PT ;  /* 0xffff0000241e7812 */ /* 0x000fe400078ec0ff */
[C---:B------:R-:W-:Y:S02]  /*87a0*/  SHF.L.U32 R31, R37.reuse, 0x10, RZ ;  /* 0x00000010251f7819 */ /* 0x040fe400000006ff */
[----:B------:R-:W-:Y:S01]  /*87b0*/  LOP3.LUT R32, R37, 0xffff0000, RZ, 0xc0, !PT ;  /* 0xffff000025207812 */ /* 0x000fe200078ec0ff */
[----:B------:R-:W-:Y:S01]  /*87c0*/  UIADD3 UR4, UPT, UPT, UR4, 0x1a0, URZ ;  /* 0x000001a004047890 */ /* 0x000fe2000fffe0ff */
[C---:B------:R-:W-:Y:S02]  /*87d0*/  SHF.L.U32 R33, R38.reuse, 0x10, RZ ;  /* 0x0000001026217819 */ /* 0x040fe400000006ff */
[----:B------:R-:W-:Y:S02]  /*87e0*/  LOP3.LUT R34, R38, 0xffff0000, RZ, 0xc0, !PT ;  /* 0xffff000026227812 */ /* 0x000fe400078ec0ff */
[C---:B------:R-:W-:Y:S02]  /*87f0*/  SHF.L.U32 R35, R39.reuse, 0x10, RZ ;  /* 0x0000001027237819 */ /* 0x040fe400000006ff */
[----:B------:R-:W-:Y:S01]  /*8800*/  LOP3.LUT R36, R39, 0xffff0000, RZ, 0xc0, !PT ;  /* 0xffff000027247812 */ /* 0x000fe200078ec0ff */
[C---:B-1----:R-:W-:Y:S01]  /*8810*/  FMUL R4, R24.reuse, R4 ;  /* 0x0000000418047220 */ /* 0x042fe20000400000 */
[----:B---3--:R-:W-:Y:S01]  /*8820*/  UPRMT UR4, UR5, 0x654, UR4 ;  /* 0x0000065405047896 */ /* 0x008fe20008000004 */
[C---:B------:R-:W-:Y:S01]  /*8830*/  FMUL R5, R24.reuse, R5 ;  /* 0x0000000518057220 */ /* 0x040fe20000400000 */
[C---:B------:R-:W-:Y:S01]  /*8840*/  FMUL R6, R24.reuse, R6 ;  /* 0x0000000618067220 */ /* 0x040fe20000400000 */
[C---:B------:R-:W-:Y:S01]  /*8850*/  FFMA R4, R27.reuse, R0, R4 ;  /* 0x000000001b047223 */ /* 0x040fe20000000004 */
[C---:B------:R-:W-:Y:S01]  /*8860*/  FMUL R7, R24.reuse, R7 ;  /* 0x0000000718077220 */ /* 0x040fe20000400000 */
[C---:B------:R-:W-:Y:S01]  /*8870*/  FFMA R5, R27.reuse, R2, R5 ;  /* 0x000000021b057223 */ /* 0x040fe20000000005 */
[C---:B------:R-:W-:Y:S01]  /*8880*/  FFMA R6, R27.reuse, R3, R6 ;  /* 0x000000031b067223 */ /* 0x040fe20000000006 */
[C---:B------:R-:W-:Y:S01]  /*8890*/  FMUL R8, R24.reuse, R8 ;  /* 0x0000000818087220 */ /* 0x040fe20000400000 */
[----:B------:R-:W-:Y:S01]  /*88a0*/  FFMA R7, R27, R20, R7 ;  /* 0x000000141b077223 */ /* 0x000fe20000000007 */
[----:B------:R-:W-:Y:S01]  /*88b0*/  SYNCS.ARRIVE.TRANS64.RED.A1T0 RZ, [UR4], RZ ;  /* 0x000000ffffff79a7 */ /* 0x000fe20008100404 */
[----:B------:R-:W-:Y:S01]  /*88c0*/  F2FP.BF16.F32.PACK_AB R4, R5, R4 ;  /* 0x000000040504723e */ /* 0x000fe200000010ff */
[----:B------:R-:W-:Y:S01]  /*88d0*/  FFMA R8, R27, R21, R8 ;  /* 0x000000151b087223 */ /* 0x000fe20000000008 */
[C---:B------:R-:W-:Y:S01]  /*88e0*/  FMUL R9, R24.reuse, R9 ;  /* 0x0000000918097220 */ /* 0x040fe20000400000 */
[----:B------:R-:W-:Y:S01]  /*88f0*/  F2FP.BF16.F32.PACK_AB R5, R7, R6 ;  /* 0x000000060705723e */ /* 0x000fe200000010ff */
[C---:B------:R-:W-:Y:S01]  /*8900*/  FMUL R0, R24.reuse, R10 ;  /* 0x0000000a18007220 */ /* 0x040fe20000400000 */
[C---:B------:R-:W-:Y:S01]  /*8910*/  FMUL R2, R24.reuse, R11 ;  /* 0x0000000b18027220 */ /* 0x040fe20000400000 */
[C---:B------:R-:W-:Y:S01]  /*8920*/  FMUL R3, R24.reuse, R12 ;  /* 0x0000000c18037220 */ /* 0x040fe20000400000 */
[C---:B------:R-:W-:Y:S01]  /*8930*/  FFMA R9, R27.reuse, R25, R9 ;  /* 0x000000191b097223 */ /* 0x040fe20000000009 */
[C---:B------:R-:W-:Y:S01]  /*8940*/  FMUL R10, R24.reuse, R13 ;  /* 0x0000000d180a7220 */ /* 0x040fe20000400000 */
[C---:B------:R-:W-:Y:S01]  /*8950*/  FFMA R0, R27.reuse, R26, R0 ;  /* 0x0000001a1b007223 */ /* 0x040fe20000000000 */
[C---:B------:R-:W-:Y:S01]  /*8960*/  FMUL R11, R24.reuse, R14 ;  /* 0x0000000e180b7220 */ /* 0x040fe20000400000 */
[C---:B------:R-:W-:Y:S01]  /*8970*/  FFMA R2, R27.reuse, R28, R2 ;  /* 0x0000001c1b027223 */ /* 0x040fe20000000002 */
[C---:B------:R-:W-:Y:S01]  /*8980*/  FMUL R15, R24.reuse, R15 ;  /* 0x0000000f180f7220 */ /* 0x040fe20000400000 */
[C---:B------:R-:W-:Y:S01]  /*8990*/  FMUL R12, R24.reuse, R16 ;  /* 0x00000010180c7220 */ /* 0x040fe20000400000 */
[C---:B------:R-:W-:Y:S01]  /*89a0*/  FFMA R3, R27.reuse, R29, R3 ;  /* 0x0000001d1b037223 */ /* 0x040fe20000000003 */
[C---:B------:R-:W-:Y:S01]  /*89b0*/  FMUL R13, R24.reuse, R17 ;  /* 0x00000011180d7220 */ /* 0x040fe20000400000 */
[C---:B------:R-:W-:Y:S01]  /*89c0*/  FFMA R10, R27.reuse, R30, R10 ;  /* 0x0000001e1b0a7223 */ /* 0x040fe2000000000a */
[C---:B------:R-:W-:Y:S01]  /*89d0*/  FMUL R14, R24.reuse, R18 ;  /* 0x00000012180e7220 */ /* 0x040fe20000400000 */
[C---:B------:R-:W-:Y:S01]  /*89e0*/  FFMA R11, R27.reuse, R31, R11 ;  /* 0x0000001f1b0b7223 */ /* 0x040fe2000000000b */
[C---:B------:R-:W-:Y:S01]  /*89f0*/  FFMA R15, R27.reuse, R32, R15 ;  /* 0x000000201b0f7223 */ /* 0x040fe2000000000f */
[----:B------:R-:W-:Y:S01]  /*8a00*/  FMUL R19, R24, R19 ;  /* 0x0000001318137220 */ /* 0x000fe20000400000 */
[C---:B------:R-:W-:Y:S01]  /*8a10*/  FFMA R12, R27.reuse, R33, R12 ;  /* 0x000000211b0c7223 */ /* 0x040fe2000000000c */
[C---:B------:R-:W-:Y:S01]  /*8a20*/  FFMA R13, R27.reuse, R34, R13 ;  /* 0x000000221b0d7223 */ /* 0x040fe2000000000d */
[C---:B------:R-:W-:Y:S01]  /*8a30*/  FFMA R14, R27.reuse, R35, R14 ;  /* 0x000000231b0e7223 */ /* 0x040fe2000000000e */
[----:B------:R-:W-:Y:S01]  /*8a40*/  FFMA R19, R27, R36, R19 ;  /* 0x000000241b137223 */ /* 0x000fe20000000013 */
[----:B------:R-:W-:Y:S02]  /*8a50*/  F2FP.BF16.F32.PACK_AB R6, R9, R8 ;  /* 0x000000080906723e */ /* 0x000fe400000010ff */
        /* <DEDUP_REMOVED lines=25> */
.L_x_145:
[----:B------:R-:W-:Y:S05]  /*8bf0*/  BSYNC.RECONVERGENT B0 ;  /* 0x0000000000007941 */ /* 0x000fea0003800200 */
.L_x_144:
[----:B------:R-:W-:Y:S01]  /*8c00*/  BAR.SYNC.DEFER_BLOCKING 0x1, 0x80 ;  /* 0x0042000000007b1d */ /* 0x000fe20000010000 */
[----:B------:R-:W-:Y:S01]  /*8c10*/  UISETP.NE.AND UP0, UPT, UR47, -0x4, UPT ;  /* 0xfffffffc2f00788c */ /* 0x000fe2000bf05270 */
[----:B------:R-:W-:Y:S08]  /*8c20*/  IADD3 R22, PT, PT, R22, 0x1, RZ ;  /* 0x0000000116167810 */ /* 0x000ff00007ffe0ff */
[----:B------:R-:W-:Y:S05]  /*8c30*/  BRA.U !UP0, `(.L_x_146) ;  /* 0x0000000108247547 */ /* 0x000fea000b800000 */
[----:B------:R-:W-:Y:S01]  /*8c40*/  ISETP.NE.AND P0, PT, R58, RZ, PT ;  /* 0x000000ff3a00720c */ /* 0x000fe20003f05270 */
[----:B------:R-:W-:Y:S01]  /*8c50*/  IMAD.U32 R0, RZ, RZ, UR46 ;  /* 0x0000002eff007e24 */ /* 0x000fe2000f8e00ff */
[----:B------:R-:W-:Y:S04]  /*8c60*/  UIADD3 UR4, UPT, UPT, UR46, 0x1, URZ ;  /* 0x000000012e047890 */ /* 0x000fe8000fffe0ff */
[----:B------:R-:W-:Y:S04]  /*8c70*/  UISETP.NE.AND UP0, UPT, UR4, 0x4, UPT ;  /* 0x000000040400788c */ /* 0x000fe8000bf05270 */
[----:B------:R-:W-:Y:S03]  /*8c80*/  USEL UR46, UR4, URZ, UP0 ;  /* 0x000000ff042e7287 */ /* 0x000fe60008000000 */
[----:B------:R-:W-:Y:S05]  /*8c90*/  @P0 LEA R0, R0, UR44, 0x3 ;  /* 0x0000002c00000c11 */ /* 0x000fea000f8e18ff */
[----:B------:R-:W-:Y:S05]  /*8ca0*/  @P0 VIADD R0, R0, 0x130 ;  /* 0x0000013000000836 */ /* 0x000fea0000000000 */
[----:B------:R-:W-:Y:S04]  /*8cb0*/  @P0 PRMT R0, R65, 0x654, R0 ;  /* 0x0000065441000816 */ /* 0x000fe80000000000 */
[----:B------:R3:W-:Y:S03]  /*8cc0*/  @P0 SYNCS.ARRIVE.TRANS64.RED.A1T0 RZ, [R0+URZ], RZ ;  /* 0x000000ff00ff09a7 */ /* 0x0007e600081004ff */
.L_x_146:
[----:B------:R-:W-:Y:S01]  /*8cd0*/  R2UR UR5, R47 ;  /* 0x000000002f0572ca */ /* 0x000fe200000e0000 */
[----:B------:R-:W-:Y:S01]  /*8ce0*/  UISETP.NE.AND UP0, UPT, UR61, URZ, UPT ;  /* 0x000000ff3d00728c */ /* 0x000fe2000bf05270 */
[----:B------:R-:W-:Y:S01]  /*8cf0*/  R2UR UR4, R48 ;  /* 0x00000000300472ca */ /* 0x000fe200000e0000 */
[----:B------:R-:W-:Y:S01]  /*8d00*/  UIADD3 UR47, UPT, UPT, UR47, 0x4, URZ ;  /* 0x000000042f2f7890 */ /* 0x000fe2000fffe0ff */
[----:B------:R-:W-:Y:S01]  /*8d10*/  ISETP.NE.AND P0, PT, R52, 0x2, PT ;  /* 0x000000023400780c */ /* 0x000fe20003f05270 */
[----:B------:R-:W-:Y:S01]  /*8d20*/  UMOV UR36, UR60 ;  /* 0x0000003c00247c82 */ /* 0x000fe20008000000 */
[----:B------:R-:W-:Y:S02]  /*8d30*/  ISETP.NE.AND P1, PT, R22, 0x4, PT ;  /* 0x000000041600780c */ /* 0x000fe40003f25270 */
[----:B------:R-:W-:Y:S02]  /*8d40*/  SEL R2, RZ, 0x1, P0 ;  /* 0x00000001ff027807 */ /* 0x000fe40000000000 */
[----:B---3--:R-:W-:Y:S02]  /*8d50*/  SEL R0, RZ, 0x1, P1 ;  /* 0x00000001ff007807 */ /* 0x008fe40000800000 */
[----:B------:R-:W-:Y:S01]  /*8d60*/  LOP3.LUT R53, R53, R2, RZ, 0x3c, !PT ;  /* 0x0000000235357212 */ /* 0x000fe200078e3cff */
[----:B------:R-:W-:Y:S01]  /*8d70*/  UIADD3 UR20, UPT, UPT, UR37, UR5, URZ ;  /* 0x0000000525147290 */ /* 0x000fe2000fffe0ff */
[----:B------:R-:W-:Y:S01]  /*8d80*/  LOP3.LUT R54, R54, R0, RZ, 0x3c, !PT ;  /* 0x0000000036367212 */ /* 0x000fe200078e3cff */
[----:B------:R-:W-:Y:S01]  /*8d90*/  UIADD3 UR16, UPT, UPT, UR38, UR4, URZ ;  /* 0x0000000426107290 */ /* 0x000fe2000fffe0ff */
[----:B------:R-:W-:Y:S02]  /*8da0*/  SEL R52, R52, RZ, P0 ;  /* 0x000000ff34347207 */ /* 0x000fe40000000000 */
[----:B------:R-:W-:Y:S01]  /*8db0*/  SEL R22, R22, RZ, P1 ;  /* 0x000000ff16167207 */ /* 0x000fe20000800000 */
[----:B------:R-:W-:Y:S08]  /*8dc0*/  BRA.U UP0, `(.L_x_147) ;  /* 0xffffffcd00b07547 */ /* 0x000ff0000b83ffff */
[----:B------:R-:W-:-:S13]  /*8dd0*/  R2UR UR4, R49 ;  /* 0x00000000310472ca */ /* 0x000fda00000e0000 */
[----:B------:R-:W-:-:S09]  /*8de0*/  UISETP.NE.AND UP0, UPT, UR4, URZ, UPT ;  /* 0x000000ff0400728c */ /* 0x000fd2000bf05270 */
[----:B------:R-:W-:Y:S05]  /*8df0*/  BRA.U !UP0, `(.L_x_148) ;  /* 0x0000000108487547 */ /* 0x000fea000b800000 */
[----:B------:R-:W3:Y:S02]  /*8e00*/  LDCU.64 UR4, c[0x0][0x890] ;  /* 0x00011200ff0477ac */ /* 0x000ee40008000a00 */
[----:B---3--:R-:W-:-:S04]  /*8e10*/  UISETP.NE.U32.AND UP0, UPT, UR4, URZ, UPT ;  /* 0x000000ff0400728c */ /* 0x008fc8000bf05070 */
[----:B------:R-:W-:-:S09]  /*8e20*/  UISETP.NE.AND.EX UP0, UPT, UR5, URZ, UPT, UP0 ;  /* 0x000000ff0500728c */ /* 0x000fd2000bf05300 */
[----:B------:R-:W-:Y:S05]  /*8e30*/  BRA.U UP0, `(.L_x_149) ;  /* 0x00000001000c7547 */ /* 0x000fea000b800000 */
[----:B------:R-:W-:-:S13]  /*8e40*/  FSETP.NEU.AND P0, PT, R27, RZ, PT ;  /* 0x000000ff1b00720b */ /* 0x000fda0003f0d000 */
[----:B------:R-:W-:Y:S05]  /*8e50*/  @!P0 EXIT ;  /* 0x000000000000894d */ /* 0x000fea0003800000 */
[----:B------:R-:W-:Y:S05]  /*8e60*/  BRA `(.L_x_148) ;  /* 0x00000000002c7947 */ /* 0x000fea0003800000 */
.L_x_149:
[----:B------:R-:W-:Y:S01]  /*8e70*/  ISETP.NE.AND P0, PT, R51, RZ, PT ;  /* 0x000000ff3300720c */ /* 0x000fe20003f05270 */
[----:B------:R-:W-:-:S12]  /*8e80*/  BSSY.RECONVERGENT B0, `(.L_x_148) ;  /* 0x0000009000007945 */ /* 0x000fd80003800200 */
[----:B------:R-:W-:Y:S05]  /*8e90*/  @P0 BRA `(.L_x_150) ;  /* 0x0000000000140947 */ /* 0x000fea0003800000 */
[----:B------:R-:W3:Y:S02]  /*8ea0*/  LDCU.64 UR4, c[0x0][0x888] ;  /* 0x00011100ff0477ac */ /* 0x000ee40008000a00 */
[----:B---3--:R-:W-:-:S04]  /*8eb0*/  ISETP.NE.U32.AND P0, PT, RZ, UR4, PT ;  /* 0x00000004ff007c0c */ /* 0x008fc8000bf05070 */
[----:B------:R-:W-:-:S13]  /*8ec0*/  ISETP.NE.AND.EX P0, PT, RZ, UR5, PT, P0 ;  /* 0x00000005ff007c0c */ /* 0x000fda000bf05300 */
[----:B------:R-:W-:Y:S05]  /*8ed0*/  @!P0 EXIT ;  /* 0x000000000000894d */ /* 0x000fea0003800000 */
[----:B------:R-:W-:Y:S05]  /*8ee0*/  BRA `(.L_x_151) ;  /* 0x0000000000087947 */ /* 0x000fea0003800000 */
.L_x_150:
[----:B------:R-:W-:-:S13]  /*8ef0*/  FSETP.NEU.AND P0, PT, R27, RZ, PT ;  /* 0x000000ff1b00720b */ /* 0x000fda0003f0d000 */
[----:B------:R-:W-:Y:S05]  /*8f00*/  @!P0 EXIT ;  /* 0x000000000000894d */ /* 0x000fea0003800000 */
.L_x_151:
[----:B------:R-:W-:Y:S05]  /*8f10*/  BSYNC.RECONVERGENT B0 ;  /* 0x0000000000007941 */ /* 0x000fea0003800200 */
.L_x_148:
[----:B------:R-:W3:Y:S01]  /*8f20*/  S2UR UR5, SR_CgaCtaId ;  /* 0x00000000000579c3 */ /* 0x000ee20000008800 */
[----:B------:R-:W-:Y:S01]  /*8f30*/  ULEA UR4, UR46, UR44, 0x3 ;  /* 0x0000002c2e047291 */ /* 0x000fe2000f8e18ff */
[----:B------:R-:W-:-:S04]  /*8f40*/  DEPBAR.LE SB0, 0x0 ;  /* 0x000080000000791a */ /* 0x000fc80000000000 */
[----:B------:R-:W-:-:S04]  /*8f50*/  UIADD3 UR4, UPT, UPT, UR4, 0x130, URZ ;  /* 0x0000013004047890 */ /* 0x000fc8000fffe0ff */
[----:B---3--:R-:W-:-:S09]  /*8f60*/  UPRMT UR4, UR5, 0x654, UR4 ;  /* 0x0000065405047896 */ /* 0x008fd20008000004 */
[----:B------:R-:W-:Y:S01]  /*8f70*/  SYNCS.ARRIVE.TRANS64.RED.A1T0 RZ, [UR4], RZ ;  /* 0x000000ffffff79a7 */ /* 0x000fe20008100404 */
[----:B------:R-:W-:Y:S05]  /*8f80*/  EXIT ;  /* 0x000000000000794d */ /* 0x000fea0003800000 */
.L_x_25:
[----:B-1----:R1:W3:Y:S02]  /*8f90*/  SYNCS.PHASECHK.TRANS64.TRYWAIT P0, [R0+URZ+0x1d0], R2 ;  /* 0x0001d002000075a7 */ /* 0x0022e400080011ff */
[----:B---3--:R-:W-:Y:S05]  /*8fa0*/  @!P0 NANOSLEEP.SYNCS 0x989680 ;  /* 0x009896800000895d */ /* 0x008fea0003900000 */
[----:B------:R-:W3:Y:S02]  /*8fb0*/  @!P0 SYNCS.PHASECHK.TRANS64 P0, [R0+URZ+0x1d0], R2 ;  /* 0x0001d002000085a7 */ /* 0x000ee400080010ff */
[----:B---3--:R-:W-:Y:S05]  /*8fc0*/  @!P0 BRA `(.L_x_25) ;  /* 0xfffffffc00f08947 */ /* 0x008fea000383ffff */
[----:B------:R-:W-:Y:S05]  /*8fd0*/  BRA `(.L_x_152) ;  /* 0xffffff8c00147947 */ /* 0x000fea000383ffff */
.L_x_28:
[----:B-1----:R-:W-:-:S07]  /*8fe0*/  MOV R0, UR33 ;  /* 0x0000002100007c02 */ /* 0x002fce0008000f00 */
.L_x_153:
[----:B-1----:R1:W3:Y:S02]  /*8ff0*/  SYNCS.PHASECHK.TRANS64.TRYWAIT P0, [R0+URZ+0x88], R3 ;  /* 0x00008803000075a7 */ /* 0x0022e400080011ff */
[----:B---3--:R-:W-:Y:S05]  /*9000*/  @!P0 NANOSLEEP.SYNCS 0x989680 ;  /* 0x009896800000895d */ /* 0x008fea0003900000 */
[----:B------:R-:W3:Y:S02]  /*9010*/  @!P0 SYNCS.PHASECHK.TRANS64 P0, [R0+URZ+0x88], R3 ;  /* 0x00008803000085a7 */ /* 0x000ee400080010ff */
[----:B---3--:R-:W-:Y:S05]  /*9020*/  @!P0 BRA `(.L_x_153) ;  /* 0xfffffffc00f08947 */ /* 0x008fea000383ffff */
[----:B------:R-:W-:Y:S05]  /*9030*/  BRA `(.L_x_27) ;  /* 0xffffff8c00587947 */ /* 0x000fea000383ffff */
.L_x_35:
[----:B-1----:R-:W-:-:S07]  /*9040*/  MOV R0, UR17 ;  /* 0x0000001100007c02 */ /* 0x002fce0008000f00 */
.L_x_154:
[----:B-1----:R1:W3:Y:S02]  /*9050*/  SYNCS.PHASECHK.TRANS64.TRYWAIT P0, [R0+URZ+0x88], R3 ;  /* 0x00008803000075a7 */ /* 0x0022e400080011ff */
[----:B---3--:R-:W-:Y:S05]  /*9060*/  @!P0 NANOSLEEP.SYNCS 0x989680 ;  /* 0x009896800000895d */ /* 0x008fea0003900000 */
[----:B------:R-:W3:Y:S02]  /*9070*/  @!P0 SYNCS.PHASECHK.TRANS64 P0, [R0+URZ+0x88], R3 ;  /* 0x00008803000085a7 */ /* 0x000ee400080010ff */
[----:B---3--:R-:W-:Y:S05]  /*9080*/  @!P0 BRA `(.L_x_154) ;  /* 0xfffffffc00f08947 */ /* 0x008fea000383ffff */
[----:B------:R-:W-:Y:S05]  /*9090*/  BRA `(.L_x_34) ;  /* 0xffffff9000207947 */ /* 0x000fea000383ffff */
.L_x_40:
[----:B-1----:R1:W3:Y:S02]  /*90a0*/  SYNCS.PHASECHK.TRANS64.TRYWAIT P0, [R3+URZ+0x160], R0 ;  /* 0x00016000030075a7 */ /* 0x0022e400080011ff */
[----:B---3--:R-:W-:Y:S05]  /*90b0*/  @!P0 NANOSLEEP.SYNCS 0x989680 ;  /* 0x009896800000895d */ /* 0x008fea0003900000 */
[----:B------:R-:W3:Y:S02]  /*90c0*/  @!P0 SYNCS.PHASECHK.TRANS64 P0, [R3+URZ+0x160], R0 ;  /* 0x00016000030085a7 */ /* 0x000ee400080010ff */
[----:B---3--:R-:W-:Y:S05]  /*90d0*/  @!P0 BRA `(.L_x_40) ;  /* 0xfffffffc00f08947 */ /* 0x008fea000383ffff */
[----:B------:R-:W-:Y:S05]  /*90e0*/  BRA `(.L_x_155) ;  /* 0xffffff9000c07947 */ /* 0x000fea000383ffff */
.L_x_44:
[----:B------:R-:W-:-:S07]  /*90f0*/  MOV R0, UR4 ;  /* 0x0000000400007c02 */ /* 0x000fce0008000f00 */
.L_x_156:
[----:B-1----:R1:W3:Y:S02]  /*9100*/  SYNCS.PHASECHK.TRANS64.TRYWAIT P0, [R0+URZ], R2 ;  /* 0x00000002000075a7 */ /* 0x0022e400080011ff */
[----:B---3--:R-:W-:Y:S05]  /*9110*/  @!P0 NANOSLEEP.SYNCS 0x989680 ;  /* 0x009896800000895d */ /* 0x008fea0003900000 */
[----:B------:R-:W3:Y:S02]  /*9120*/  @!P0 SYNCS.PHASECHK.TRANS64 P0, [R0+URZ], R2 ;  /* 0x00000002000085a7 */ /* 0x000ee400080010ff */
[----:B---3--:R-:W-:Y:S05]  /*9130*/  @!P0 BRA `(.L_x_156) ;  /* 0xfffffffc00f08947 */ /* 0x008fea000383ffff */
[----:B------:R-:W-:Y:S05]  /*9140*/  BRA `(.L_x_157) ;  /* 0xffffff98006c7947 */ /* 0x000fea000383ffff */
.L_x_45:
[----:B------:R-:W-:-:S07]  /*9150*/  MOV R0, UR5 ;  /* 0x0000000500007c02 */ /* 0x000fce0008000f00 */
.L_x_158:
[----:B-1----:R1:W3:Y:S02]  /*9160*/  SYNCS.PHASECHK.TRANS64.TRYWAIT P0, [R0+URZ], R3 ;  /* 0x00000003000075a7 */ /* 0x0022e400080011ff */
[----:B---3--:R-:W-:Y:S05]  /*9170*/  @!P0 NANOSLEEP.SYNCS 0x989680 ;  /* 0x009896800000895d */ /* 0x008fea0003900000 */
[----:B------:R-:W3:Y:S02]  /*9180*/  @!P0 SYNCS.PHASECHK.TRANS64 P0, [R0+URZ], R3 ;  /* 0x00000003000085a7 */ /* 0x000ee400080010ff */
[----:B---3--:R-:W-:Y:S05]  /*9190*/  @!P0 BRA `(.L_x_158) ;  /* 0xfffffffc00f08947 */ /* 0x008fea000383ffff */
[----:B------:R-:W-:Y:S05]  /*91a0*/  BRA `(.L_x_159) ;  /* 0xffffff9800787947 */ /* 0x000fea000383ffff */
.L_x_46:
[----:B------:R-:W-:-:S07]  /*91b0*/  MOV R0, UR5 ;  /* 0x0000000500007c02 */ /* 0x000fce0008000f00 */
.L_x_160:
[----:B-1----:R1:W3:Y:S02]  /*91c0*/  SYNCS.PHASECHK.TRANS64.TRYWAIT P0, [R0+URZ], R3 ;  /* 0x00000003000075a7 */ /* 0x0022e400080011ff */
[----:B---3--:R-:W-:Y:S05]  /*91d0*/  @!P0 NANOSLEEP.SYNCS 0x989680 ;  /* 0x009896800000895d */ /* 0x008fea0003900000 */
[----:B------:R-:W3:Y:S02]  /*91e0*/  @!P0 SYNCS.PHASECHK.TRANS64 P0, [R0+URZ], R3 ;  /* 0x00000003000085a7 */ /* 0x000ee400080010ff */
[----:B---3--:R-:W-:Y:S05]  /*91f0*/  @!P0 BRA `(.L_x_160) ;  /* 0xfffffffc00f08947 */ /* 0x008fea000383ffff */
[----:B------:R-:W-:Y:S05]  /*9200*/  BRA `(.L_x_161) ;  /* 0xffffff9800847947 */ /* 0x000fea000383ffff */
.L_x_47:
[----:B------:R-:W-:-:S07]  /*9210*/  MOV R0, UR5 ;  /* 0x0000000500007c02 */ /* 0x000fce0008000f00 */
.L_x_162:
[----:B-1----:R1:W3:Y:S02]  /*9220*/  SYNCS.PHASECHK.TRANS64.TRYWAIT P0, [R0+URZ], R3 ;  /* 0x00000003000075a7 */ /* 0x0022e400080011ff */
[----:B---3--:R-:W-:Y:S05]  /*9230*/  @!P0 NANOSLEEP.SYNCS 0x989680 ;  /* 0x009896800000895d */ /* 0x008fea0003900000 */
[----:B------:R-:W3:Y:S02]  /*9240*/  @!P0 SYNCS.PHASECHK.TRANS64 P0, [R0+URZ], R3 ;  /* 0x00000003000085a7 */ /* 0x000ee400080010ff */
[----:B---3--:R-:W-:Y:S05]  /*9250*/  @!P0 BRA `(.L_x_162) ;  /* 0xfffffffc00f08947 */ /* 0x008fea000383ffff */
[----:B------:R-:W-:Y:S05]  /*9260*/  BRA `(.L_x_163) ;  /* 0xffffff9800907947 */ /* 0x000fea000383ffff */
.L_x_48:
[----:B------:R-:W-:-:S07]  /*9270*/  MOV R0, UR5 ;  /* 0x0000000500007c02 */ /* 0x000fce0008000f00 */
.L_x_164:
[----:B-1----:R1:W3:Y:S02]  /*9280*/  SYNCS.PHASECHK.TRANS64.TRYWAIT P0, [R0+URZ], R3 ;  /* 0x00000003000075a7 */ /* 0x0022e400080011ff */
[----:B---3--:R-:W-:Y:S05]  /*9290*/  @!P0 NANOSLEEP.SYNCS 0x989680 ;  /* 0x009896800000895d */ /* 0x008fea0003900000 */
[----:B------:R-:W3:Y:S02]  /*92a0*/  @!P0 SYNCS.PHASECHK.TRANS64 P0, [R0+URZ], R3 ;  /* 0x00000003000085a7 */ /* 0x000ee400080010ff */
[----:B---3--:R-:W-:Y:S05]  /*92b0*/  @!P0 BRA `(.L_x_164) ;  /* 0xfffffffc00f08947 */ /* 0x008fea000383ffff */
[----:B------:R-:W-:Y:S05]  /*92c0*/  BRA `(.L_x_165) ;  /* 0xffffff98009c7947 */ /* 0x000fea000383ffff */
.L_x_49:
[----:B------:R-:W-:-:S07]  /*92d0*/  MOV R0, UR5 ;  /* 0x0000000500007c02 */ /* 0x000fce0008000f00 */
.L_x_166:
[----:B-1----:R1:W3:Y:S02]  /*92e0*/  SYNCS.PHASECHK.TRANS64.TRYWAIT P0, [R0+URZ], R3 ;  /* 0x00000003000075a7 */ /* 0x0022e400080011ff */
[----:B---3--:R-:W-:Y:S05]  /*92f0*/  @!P0 NANOSLEEP.SYNCS 0x989680 ;  /* 0x009896800000895d */ /* 0x008fea0003900000 */
[----:B------:R-:W3:Y:S02]  /*9300*/  @!P0 SYNCS.PHASECHK.TRANS64 P0, [R0+URZ], R3 ;  /* 0x00000003000085a7 */ /* 0x000ee400080010ff */
[----:B---3--:R-:W-:Y:S05]  /*9310*/  @!P0 BRA `(.L_x_166) ;  /* 0xfffffffc00f08947 */ /* 0x008fea000383ffff */
[----:B------:R-:W-:Y:S05]  /*9320*/  BRA `(.L_x_167) ;  /* 0xffffff9800a87947 */ /* 0x000fea000383ffff */
.L_x_50:
[----:B------:R-:W-:-:S07]  /*9330*/  MOV R0, UR5 ;  /* 0x0000000500007c02 */ /* 0x000fce0008000f00 */
.L_x_168:
[----:B-1----:R1:W3:Y:S02]  /*9340*/  SYNCS.PHASECHK.TRANS64.TRYWAIT P0, [R0+URZ], R3 ;  /* 0x00000003000075a7 */ /* 0x0022e400080011ff */
[----:B---3--:R-:W-:Y:S05]  /*9350*/  @!P0 NANOSLEEP.SYNCS 0x989680 ;  /* 0x009896800000895d */ /* 0x008fea0003900000 */
[----:B------:R-:W3:Y:S02]  /*9360*/  @!P0 SYNCS.PHASECHK.TRANS64 P0, [R0+URZ], R3 ;  /* 0x00000003000085a7 */ /* 0x000ee400080010ff */
[----:B---3--:R-:W-:Y:S05]  /*9370*/  @!P0 BRA `(.L_x_168) ;  /* 0xfffffffc00f08947 */ /* 0x008fea000383ffff */
[----:B------:R-:W-:Y:S05]  /*9380*/  BRA `(.L_x_169) ;  /* 0xffffff9800b47947 */ /* 0x000fea000383ffff */
.L_x_51:
[----:B------:R-:W-:-:S07]  /*9390*/  MOV R0, UR5 ;  /* 0x0000000500007c02 */ /* 0x000fce0008000f00 */
.L_x_170:
[----:B-1----:R1:W3:Y:S02]  /*93a0*/  SYNCS.PHASECHK.TRANS64.TRYWAIT P0, [R0+URZ], R3 ;  /* 0x00000003000075a7 */ /* 0x0022e400080011ff */
[----:B---3--:R-:W-:Y:S05]  /*93b0*/  @!P0 NANOSLEEP.SYNCS 0x989680 ;  /* 0x009896800000895d */ /* 0x008fea0003900000 */
[----:B------:R-:W3:Y:S02]  /*93c0*/  @!P0 SYNCS.PHASECHK.TRANS64 P0, [R0+URZ], R3 ;  /* 0x00000003000085a7 */ /* 0x000ee400080010ff */
[----:B---3--:R-:W-:Y:S05]  /*93d0*/  @!P0 BRA `(.L_x_170) ;  /* 0xfffffffc00f08947 */ /* 0x008fea000383ffff */
[----:B------:R-:W-:Y:S05]  /*93e0*/  BRA `(.L_x_171) ;  /* 0xffffff9800c07947 */ /* 0x000fea000383ffff */
.L_x_52:
[----:B------:R-:W-:-:S07]  /*93f0*/  MOV R0, UR5 ;  /* 0x0000000500007c02 */ /* 0x000fce0008000f00 */
.L_x_172:
[----:B-1----:R1:W3:Y:S02]  /*9400*/  SYNCS.PHASECHK.TRANS64.TRYWAIT P0, [R0+URZ], R3 ;  /* 0x00000003000075a7 */ /* 0x0022e400080011ff */
[----:B---3--:R-:W-:Y:S05]  /*9410*/  @!P0 NANOSLEEP.SYNCS 0x989680 ;  /* 0x009896800000895d */ /* 0x008fea0003900000 */
[----:B------:R-:W3:Y:S02]  /*9420*/  @!P0 SYNCS.PHASECHK.TRANS64 P0, [R0+URZ], R3 ;  /* 0x00000003000085a7 */ /* 0x000ee400080010ff */
[----:B---3--:R-:W-:Y:S05]  /*9430*/  @!P0 BRA `(.L_x_172) ;  /* 0xfffffffc00f08947 */ /* 0x008fea000383ffff */
[----:B------:R-:W-:Y:S05]  /*9440*/  BRA `(.L_x_173) ;  /* 0xffffff9800cc7947 */ /* 0x000fea000383ffff */
.L_x_53:
[----:B------:R-:W-:-:S07]  /*9450*/  MOV R0, UR5 ;  /* 0x0000000500007c02 */ /* 0x000fce0008000f00 */
.L_x_174:
[----:B-1----:R1:W3:Y:S02]  /*9460*/  SYNCS.PHASECHK.TRANS64.TRYWAIT P0, [R0+URZ], R3 ;  /* 0x00000003000075a7 */ /* 0x0022e400080011ff */
[----:B---3--:R-:W-:Y:S05]  /*9470*/  @!P0 NANOSLEEP.SYNCS 0x989680 ;  /* 0x009896800000895d */ /* 0x008fea0003900000 */
[----:B------:R-:W3:Y:S02]  /*9480*/  @!P0 SYNCS.PHASECHK.TRANS64 P0, [R0+URZ], R3 ;  /* 0x00000003000085a7 */ /* 0x000ee400080010ff */
[----:B---3--:R-:W-:Y:S05]  /*9490*/  @!P0 BRA `(.L_x_174) ;  /* 0xfffffffc00f08947 */ /* 0x008fea000383ffff */
[----:B------:R-:W-:Y:S05]  /*94a0*/  BRA `(.L_x_175) ;  /* 0xffffff9800d87947 */ /* 0x000fea000383ffff */
.L_x_54:
[----:B------:R-:W-:-:S07]  /*94b0*/  MOV R0, UR5 ;  /* 0x0000000500007c02 */ /* 0x000fce0008000f00 */
.L_x_176:
[----:B-1----:R1:W3:Y:S02]  /*94c0*/  SYNCS.PHASECHK.TRANS64.TRYWAIT P0, [R0+URZ], R3 ;  /* 0x00000003000075a7 */ /* 0x0022e400080011ff */
[----:B---3--:R-:W-:Y:S05]  /*94d0*/  @!P0 NANOSLEEP.SYNCS 0x989680 ;  /* 0x009896800000895d */ /* 0x008fea0003900000 */
[----:B------:R-:W3:Y:S02]  /*94e0*/  @!P0 SYNCS.PHASECHK.TRANS64 P0, [R0+URZ], R3 ;  /* 0x00000003000085a7 */ /* 0x000ee400080010ff */
[----:B---3--:R-:W-:Y:S05]  /*94f0*/  @!P0 BRA `(.L_x_176) ;  /* 0xfffffffc00f08947 */ /* 0x008fea000383ffff */
[----:B------:R-:W-:Y:S05]  /*9500*/  BRA `(.L_x_177) ;  /* 0xffffff9800e47947 */ /* 0x000fea000383ffff */
.L_x_55:
[----:B------:R-:W-:-:S07]  /*9510*/  MOV R0, UR5 ;  /* 0x0000000500007c02 */ /* 0x000fce0008000f00 */
.L_x_178:
[----:B-1----:R1:W3:Y:S02]  /*9520*/  SYNCS.PHASECHK.TRANS64.TRYWAIT P0, [R0+URZ], R3 ;  /* 0x00000003000075a7 */ /* 0x0022e400080011ff */
[----:B---3--:R-:W-:Y:S05]  /*9530*/  @!P0 NANOSLEEP.SYNCS 0x989680 ;  /* 0x009896800000895d */ /* 0x008fea0003900000 */
[----:B------:R-:W3:Y:S02]  /*9540*/  @!P0 SYNCS.PHASECHK.TRANS64 P0, [R0+URZ], R3 ;  /* 0x00000003000085a7 */ /* 0x000ee400080010ff */
[----:B---3--:R-:W-:Y:S05]  /*9550*/  @!P0 BRA `(.L_x_178) ;  /* 0xfffffffc00f08947 */ /* 0x008fea000383ffff */
[----:B------:R-:W-:Y:S05]  /*9560*/  BRA `(.L_x_179) ;  /* 0xffffff9800f07947 */ /* 0x000fea000383ffff */
.L_x_56:
[----:B------:R-:W-:-:S07]  /*9570*/  MOV R0, UR5 ;  /* 0x0000000500007c02 */ /* 0x000fce0008000f00 */
.L_x_180:
[----:B-1----:R1:W3:Y:S02]  /*9580*/  SYNCS.PHASECHK.TRANS64.TRYWAIT P0, [R0+URZ], R3 ;  /* 0x00000003000075a7 */ /* 0x0022e400080011ff */
[----:B---3--:R-:W-:Y:S05]  /*9590*/  @!P0 NANOSLEEP.SYNCS 0x989680 ;  /* 0x009896800000895d */ /* 0x008fea0003900000 */
[----:B------:R-:W3:Y:S02]  /*95a0*/  @!P0 SYNCS.PHASECHK.TRANS64 P0, [R0+URZ], R3 ;  /* 0x00000003000085a7 */ /* 0x000ee400080010ff */
[----:B---3--:R-:W-:Y:S05]  /*95b0*/  @!P0 BRA `(.L_x_180) ;  /* 0xfffffffc00f08947 */ /* 0x008fea000383ffff */
[----:B------:R-:W-:Y:S05]  /*95c0*/  BRA `(.L_x_181) ;  /* 0xffffff9800fc7947 */ /* 0x000fea000383ffff */
.L_x_57:
[----:B------:R-:W-:-:S07]  /*95d0*/  MOV R0, UR5 ;  /* 0x0000000500007c02 */ /* 0x000fce0008000f00 */
.L_x_182:
[----:B-1----:R1:W3:Y:S02]  /*95e0*/  SYNCS.PHASECHK.TRANS64.TRYWAIT P0, [R0+URZ], R3 ;  /* 0x00000003000075a7 */ /* 0x0022e400080011ff */
[----:B---3--:R-:W-:Y:S05]  /*95f0*/  @!P0 NANOSLEEP.SYNCS 0x989680 ;  /* 0x009896800000895d */ /* 0x008fea0003900000 */
[----:B------:R-:W3:Y:S02]  /*9600*/  @!P0 SYNCS.PHASECHK.TRANS64 P0, [R0+URZ], R3 ;  /* 0x00000003000085a7 */ /* 0x000ee400080010ff */
[----:B---3--:R-:W-:Y:S05]  /*9610*/  @!P0 BRA `(.L_x_182) ;  /* 0xfffffffc00f08947 */ /* 0x008fea000383ffff */
[----:B------:R-:W-:Y:S05]  /*9620*/  BRA `(.L_x_183) ;  /* 0xffffff9c00087947 */ /* 0x000fea000383ffff */
.L_x_58:
[----:B------:R-:W-:-:S07]  /*9630*/  MOV R0, UR5 ;  /* 0x0000000500007c02 */ /* 0x000fce0008000f00 */
.L_x_184:
[----:B-1----:R1:W3:Y:S02]  /*9640*/  SYNCS.PHASECHK.TRANS64.TRYWAIT P0, [R0+URZ], R3 ;  /* 0x00000003000075a7 */ /* 0x0022e400080011ff */
[----:B---3--:R-:W-:Y:S05]  /*9650*/  @!P0 NANOSLEEP.SYNCS 0x989680 ;  /* 0x009896800000895d */ /* 0x008fea0003900000 */
[----:B------:R-:W3:Y:S02]  /*9660*/  @!P0 SYNCS.PHASECHK.TRANS64 P0, [R0+URZ], R3 ;  /* 0x00000003000085a7 */ /* 0x000ee400080010ff */
[----:B---3--:R-:W-:Y:S05]  /*9670*/  @!P0 BRA `(.L_x_184) ;  /* 0xfffffffc00f08947 */ /* 0x008fea000383ffff */
[----:B------:R-:W-:Y:S05]  /*9680*/  BRA `(.L_x_185) ;  /* 0xffffff9c00147947 */ /* 0x000fea000383ffff */
.L_x_59:
[----:B------:R-:W-:-:S07]  /*9690*/  MOV R0, UR5 ;  /* 0x0000000500007c02 */ /* 0x000fce0008000f00 */
.L_x_186:
[----:B-1----:R1:W3:Y:S02]  /*96a0*/  SYNCS.PHASECHK.TRANS64.TRYWAIT P0, [R0+URZ], R3 ;  /* 0x00000003000075a7 */ /* 0x0022e400080011ff */
[----:B---3--:R-:W-:Y:S05]  /*96b0*/  @!P0 NANOSLEEP.SYNCS 0x989680 ;  /* 0x009896800000895d */ /* 0x008fea0003900000 */
[----:B------:R-:W3:Y:S02]  /*96c0*/  @!P0 SYNCS.PHASECHK.TRANS64 P0, [R0+URZ], R3 ;  /* 0x00000003000085a7 */ /* 0x000ee400080010ff */
[----:B---3--:R-:W-:Y:S05]  /*96d0*/  @!P0 BRA `(.L_x_186) ;  /* 0xfffffffc00f08947 */ /* 0x008fea000383ffff */
[----:B------:R-:W-:Y:S05]  /*96e0*/  BRA `(.L_x_187) ;  /* 0xffffff9c00207947 */ /* 0x000fea000383ffff */
.L_x_62:
[----:B--2---:R2:W3:Y:S02]  /*96f0*/  SYNCS.PHASECHK.TRANS64.TRYWAIT P0, [R2+URZ+0x1c0], R4 ;  /* 0x0001c004020075a7 */ /* 0x0044e400080011ff */
[----:B---3--:R-:W-:Y:S05]  /*9700*/  @!P0 NANOSLEEP.SYNCS 0x989680 ;  /* 0x009896800000895d */ /* 0x008fea0003900000 */
[----:B------:R-:W3:Y:S02]  /*9710*/  @!P0 SYNCS.PHASECHK.TRANS64 P0, [R2+URZ+0x1c0], R4 ;  /* 0x0001c004020085a7 */ /* 0x000ee400080010ff */
[----:B---3--:R-:W-:Y:S05]  /*9720*/  @!P0 BRA `(.L_x_62) ;  /* 0xfffffffc00f08947 */ /* 0x008fea000383ffff */
[----:B------:R-:W-:Y:S05]  /*9730*/  BRA `(.L_x_188) ;  /* 0xffffff9c00847947 */ /* 0x000fea000383ffff */
.L_x_63:
[----:B------:R-:W-:-:S07]  /*9740*/  MOV R2, UR4 ;  /* 0x0000000400027c02 */ /* 0x000fce0008000f00 */
.L_x_189:
[----:B--2---:R2:W3:Y:S02]  /*9750*/  SYNCS.PHASECHK.TRANS64.TRYWAIT P0, [R2+URZ+0x170], R5 ;  /* 0x00017005020075a7 */ /* 0x0044e400080011ff */
[----:B---3--:R-:W-:Y:S05]  /*9760*/  @!P0 NANOSLEEP.SYNCS 0x989680 ;  /* 0x009896800000895d */ /* 0x008fea0003900000 */
[----:B------:R-:W3:Y:S02]  /*9770*/  @!P0 SYNCS.PHASECHK.TRANS64 P0, [R2+URZ+0x170], R5 ;  /* 0x00017005020085a7 */ /* 0x000ee400080010ff */
[----:B---3--:R-:W-:Y:S05]  /*9780*/  @!P0 BRA `(.L_x_189) ;  /* 0xfffffffc00f08947 */ /* 0x008fea000383ffff */
[----:B------:R-:W-:Y:S05]  /*9790*/  BRA `(.L_x_190) ;  /* 0xffffff9c00947947 */ /* 0x000fea000383ffff */
.L_x_64:
[----:B--2---:R2:W3:Y:S02]  /*97a0*/  SYNCS.PHASECHK.TRANS64.TRYWAIT P1, [R2+URZ+0x160], R4 ;  /* 0x00016004020075a7 */ /* 0x0044e400080211ff */
[----:B---3--:R-:W-:Y:S05]  /*97b0*/  @!P1 NANOSLEEP.SYNCS 0x989680 ;  /* 0x009896800000995d */ /* 0x008fea0003900000 */
[----:B------:R-:W3:Y:S02]  /*97c0*/  @!P1 SYNCS.PHASECHK.TRANS64 P1, [R2+URZ+0x160], R4 ;  /* 0x00016004020095a7 */ /* 0x000ee400080210ff */
[----:B---3--:R-:W-:Y:S05]  /*97d0*/  @!P1 BRA `(.L_x_64) ;  /* 0xfffffffc00f09947 */ /* 0x008fea000383ffff */
[----:B------:R-:W-:Y:S05]  /*97e0*/  BRA `(.L_x_191) ;  /* 0xffffff9c00c47947 */ /* 0x000fea000383ffff */
.L_x_67:
[----:B------:R-:W-:-:S07]  /*97f0*/  MOV R0, UR4 ;  /* 0x0000000400007c02 */ /* 0x000fce0008000f00 */
.L_x_192:
[----:B--2---:R2:W3:Y:S02]  /*9800*/  SYNCS.PHASECHK.TRANS64.TRYWAIT P0, [R0+URZ+0x170], R2 ;  /* 0x00017002000075a7 */ /* 0x0044e400080011ff */
[----:B---3--:R-:W-:Y:S05]  /*9810*/  @!P0 NANOSLEEP.SYNCS 0x989680 ;  /* 0x009896800000895d */ /* 0x008fea0003900000 */
[----:B------:R-:W3:Y:S02]  /*9820*/  @!P0 SYNCS.PHASECHK.TRANS64 P0, [R0+URZ+0x170], R2 ;  /* 0x00017002000085a7 */ /* 0x000ee400080010ff */
[----:B---3--:R-:W-:Y:S05]  /*9830*/  @!P0 BRA `(.L_x_192) ;  /* 0xfffffffc00f08947 */ /* 0x008fea000383ffff */
[----:B------:R-:W-:Y:S05]  /*9840*/  BRA `(.L_x_66) ;  /* 0xffffffa000187947 */ /* 0x000fea000383ffff */
.L_x_74:
[----:B-1----:R1:W2:Y:S02]  /*9850*/  SYNCS.PHASECHK.TRANS64.TRYWAIT P1, [R0+URZ+0x160], R2 ;  /* 0x00016002000075a7 */ /* 0x0022a400080211ff */
[----:B--2---:R-:W-:Y:S05]  /*9860*/  @!P1 NANOSLEEP.SYNCS 0x989680 ;  /* 0x009896800000995d */ /* 0x004fea0003900000 */
[----:B------:R-:W2:Y:S02]  /*9870*/  @!P1 SYNCS.PHASECHK.TRANS64 P1, [R0+URZ+0x160], R2 ;  /* 0x00016002000095a7 */ /* 0x000ea400080210ff */
[----:B--2---:R-:W-:Y:S05]  /*9880*/  @!P1 BRA `(.L_x_74) ;  /* 0xfffffffc00f09947 */ /* 0x004fea000383ffff */
[----:B------:R-:W-:Y:S05]  /*9890*/  BRA `(.L_x_193) ;  /* 0xffffffa400807947 */ /* 0x000fea000383ffff */
.L_x_75:
[----:B------:R-:W-:-:S07]  /*98a0*/  MOV R2, UR23 ;  /* 0x0000001700027c02 */ /* 0x000fce0008000f00 */
.L_x_194:
[----:B-1----:R1:W2:Y:S02]  /*98b0*/  SYNCS.PHASECHK.TRANS64.TRYWAIT P0, [R2+URZ+0x1a0], R0 ;  /* 0x0001a000020075a7 */ /* 0x0022a400080011ff */
[----:B--2---:R-:W-:Y:S05]  /*98c0*/  @!P0 NANOSLEEP.SYNCS 0x989680 ;  /* 0x009896800000895d */ /* 0x004fea0003900000 */
[----:B------:R-:W2:Y:S02]  /*98d0*/  @!P0 SYNCS.PHASECHK.TRANS64 P0, [R2+URZ+0x1a0], R0 ;  /* 0x0001a000020085a7 */ /* 0x000ea400080010ff */
[----:B--2---:R-:W-:Y:S05]  /*98e0*/  @!P0 BRA `(.L_x_194) ;  /* 0xfffffffc00f08947 */ /* 0x004fea000383ffff */
[----:B------:R-:W-:Y:S05]  /*98f0*/  BRA `(.L_x_195) ;  /* 0xffffffa400d07947 */ /* 0x000fea000383ffff */
.L_x_78:
[----:B------:R-:W-:Y:S07]  /*9900*/  MOV R0, UR5 ;  /* 0x0000000500007c02 */ /* 0x000fee0008000f00 */
.L_x_196:
[----:B-1----:R1:W2:Y:S02]  /*9910*/  SYNCS.PHASECHK.TRANS64.TRYWAIT P0, [R0+URZ], R2 ;  /* 0x00000002000075a7 */ /* 0x0022a400080011ff */
[----:B--2---:R-:W-:Y:S05]  /*9920*/  @!P0 NANOSLEEP.SYNCS 0x989680 ;  /* 0x009896800000895d */ /* 0x004fea0003900000 */
[----:B------:R-:W2:Y:S02]  /*9930*/  @!P0 SYNCS.PHASECHK.TRANS64 P0, [R0+URZ], R2 ;  /* 0x00000002000085a7 */ /* 0x000ea400080010ff */
[----:B--2---:R-:W-:Y:S05]  /*9940*/  @!P0 BRA `(.L_x_196) ;  /* 0xfffffffc00f08947 */ /* 0x004fea000383ffff */
[----:B------:R-:W-:Y:S05]  /*9950*/  BRA `(.L_x_77) ;  /* 0xffffffa400ec7947 */ /* 0x000fea000383ffff */
.L_x_81:
[----:B------:R-:W-:-:S07]  /*9960*/  MOV R0, UR4 ;  /* 0x0000000400007c02 */ /* 0x000fce0008000f00 */
.L_x_197:
[----:B--2---:R2:W4:Y:S02]  /*9970*/  SYNCS.PHASECHK.TRANS64.TRYWAIT P0, [R0+URZ], R2 ;  /* 0x00000002000075a7 */ /* 0x00452400080011ff */
[----:B----4-:R-:W-:Y:S05]  /*9980*/  @!P0 NANOSLEEP.SYNCS 0x989680 ;  /* 0x009896800000895d */ /* 0x010fea0003900000 */
[----:B------:R-:W4:Y:S02]  /*9990*/  @!P0 SYNCS.PHASECHK.TRANS64 P0, [R0+URZ], R2 ;  /* 0x00000002000085a7 */ /* 0x000f2400080010ff */
[----:B----4-:R-:W-:Y:S05]  /*99a0*/  @!P0 BRA `(.L_x_197) ;  /* 0xfffffffc00f08947 */ /* 0x010fea000383ffff */
[----:B------:R-:W-:Y:S05]  /*99b0*/  BRA `(.L_x_198) ;  /* 0xffffffa800a07947 */ /* 0x000fea000383ffff */
.L_x_82:
[----:B------:R-:W-:-:S07]  /*99c0*/  MOV R0, UR5 ;  /* 0x0000000500007c02 */ /* 0x000fce0008000f00 */
.L_x_199:
[----:B-1----:R1:W2:Y:S02]  /*99d0*/  SYNCS.PHASECHK.TRANS64.TRYWAIT P0, [R0+URZ], R3 ;  /* 0x00000003000075a7 */ /* 0x0022a400080011ff */
[----:B--2---:R-:W-:Y:S05]  /*99e0*/  @!P0 NANOSLEEP.SYNCS 0x989680 ;  /* 0x009896800000895d */ /* 0x004fea0003900000 */
[----:B------:R-:W2:Y:S02]  /*99f0*/  @!P0 SYNCS.PHASECHK.TRANS64 P0, [R0+URZ], R3 ;  /* 0x00000003000085a7 */ /* 0x000ea400080010ff */
[----:B--2---:R-:W-:Y:S05]  /*9a00*/  @!P0 BRA `(.L_x_199) ;  /* 0xfffffffc00f08947 */ /* 0x004fea000383ffff */
[----:B------:R-:W-:Y:S05]  /*9a10*/  BRA `(.L_x_200) ;  /* 0xffffffa800ac7947 */ /* 0x000fea000383ffff */
.L_x_83:
[----:B------:R-:W-:-:S07]  /*9a20*/  MOV R0, UR5 ;  /* 0x0000000500007c02 */ /* 0x000fce0008000f00 */
.L_x_201:
[----:B-1----:R1:W2:Y:S02]  /*9a30*/  SYNCS.PHASECHK.TRANS64.TRYWAIT P0, [R0+URZ], R3 ;  /* 0x00000003000075a7 */ /* 0x0022a400080011ff */
[----:B--2---:R-:W-:Y:S05]  /*9a40*/  @!P0 NANOSLEEP.SYNCS 0x989680 ;  /* 0x009896800000895d */ /* 0x004fea0003900000 */
[----:B------:R-:W2:Y:S02]  /*9a50*/  @!P0 SYNCS.PHASECHK.TRANS64 P0, [R0+URZ], R3 ;  /* 0x00000003000085a7 */ /* 0x000ea400080010ff */
[----:B--2---:R-:W-:Y:S05]  /*9a60*/  @!P0 BRA `(.L_x_201) ;  /* 0xfffffffc00f08947 */ /* 0x004fea000383ffff */
[----:B------:R-:W-:Y:S05]  /*9a70*/  BRA `(.L_x_202) ;  /* 0xffffffa800b87947 */ /* 0x000fea000383ffff */
.L_x_84:
[----:B-1----:R-:W-:-:S07]  /*9a80*/  MOV R0, UR4 ;  /* 0x0000000400007c02 */ /* 0x002fce0008000f00 */
.L_x_203:
[----:B-1----:R1:W2:Y:S02]  /*9a90*/  SYNCS.PHASECHK.TRANS64.TRYWAIT P0, [R0+URZ], R2 ;  /* 0x00000002000075a7 */ /* 0x0022a400080011ff */
[----:B--2---:R-:W-:Y:S05]  /*9aa0*/  @!P0 NANOSLEEP.SYNCS 0x989680 ;  /* 0x009896800000895d */ /* 0x004fea0003900000 */
[----:B------:R-:W2:Y:S02]  /*9ab0*/  @!P0 SYNCS.PHASECHK.TRANS64 P0, [R0+URZ], R2 ;  /* 0x00000002000085a7 */ /* 0x000ea400080010ff */
[----:B--2---:R-:W-:Y:S05]  /*9ac0*/  @!P0 BRA `(.L_x_203) ;  /* 0xfffffffc00f08947 */ /* 0x004fea000383ffff */
[----:B------:R-:W-:Y:S05]  /*9ad0*/  BRA `(.L_x_204) ;  /* 0xffffffa800c47947 */ /* 0x000fea000383ffff */
.L_x_89:
[----:B--2---:R2:W3:Y:S02]  /*9ae0*/  SYNCS.PHASECHK.TRANS64.TRYWAIT P0, [R12+URZ+0x160], R0 ;  /* 0x000160000c0075a7 */ /* 0x0044e400080011ff */
[----:B---3--:R-:W-:Y:S05]  /*9af0*/  @!P0 NANOSLEEP.SYNCS 0x989680 ;  /* 0x009896800000895d */ /* 0x008fea0003900000 */
[----:B------:R-:W3:Y:S02]  /*9b00*/  @!P0 SYNCS.PHASECHK.TRANS64 P0, [R12+URZ+0x160], R0 ;  /* 0x000160000c0085a7 */ /* 0x000ee400080010ff */
[----:B---3--:R-:W-:Y:S05]  /*9b10*/  @!P0 BRA `(.L_x_89) ;  /* 0xfffffffc00f08947 */ /* 0x008fea000383ffff */
[----:B------:R-:W-:Y:S05]  /*9b20*/  BRA `(.L_x_205) ;  /* 0xffffffac00f47947 */ /* 0x000fea000383ffff */
.L_x_92:
[----:B--2---:R-:W-:Y:S07]  /*9b30*/  MOV R0, UR21 ;  /* 0x0000001500007c02 */ /* 0x004fee0008000f00 */
.L_x_206:
[----:B--2---:R2:W3:Y:S02]  /*9b40*/  SYNCS.PHASECHK.TRANS64.TRYWAIT P2, [R0+URZ+0x158], R6 ;  /* 0x00015806000075a7 */ /* 0x0044e400080411ff */
[----:B---3--:R-:W-:Y:S05]  /*9b50*/  @!P2 NANOSLEEP.SYNCS 0x989680 ;  /* 0x009896800000a95d */ /* 0x008fea0003900000 */
[----:B------:R-:W3:Y:S02]  /*9b60*/  @!P2 SYNCS.PHASECHK.TRANS64 P2, [R0+URZ+0x158], R6 ;  /* 0x000158060000a5a7 */ /* 0x000ee400080410ff */
[----:B---3--:R-:W-:Y:S05]  /*9b70*/  @!P2 BRA `(.L_x_206) ;  /* 0xfffffffc00f0a947 */ /* 0x008fea000383ffff */
[----:B------:R-:W-:Y:S05]  /*9b80*/  BRA `(.L_x_91) ;  /* 0xffffffb4005c7947 */ /* 0x000fea000383ffff */
.L_x_95:
[----:B------:R-:W-:Y:S07]  /*9b90*/  MOV R0, UR21 ;  /* 0x0000001500007c02 */ /* 0x000fee0008000f00 */
.L_x_207:
[----:B--2---:R2:W3:Y:S02]  /*9ba0*/  SYNCS.PHASECHK.TRANS64.TRYWAIT P0, [R0+URZ+0x130], R9 ;  /* 0x00013009000075a7 */ /* 0x0044e400080011ff */
[----:B---3--:R-:W-:Y:S05]  /*9bb0*/  @!P0 NANOSLEEP.SYNCS 0x989680 ;  /* 0x009896800000895d */ /* 0x008fea0003900000 */
[----:B------:R-:W3:Y:S02]  /*9bc0*/  @!P0 SYNCS.PHASECHK.TRANS64 P0, [R0+URZ+0x130], R9 ;  /* 0x00013009000085a7 */ /* 0x000ee400080010ff */
[----:B---3--:R-:W-:Y:S05]  /*9bd0*/  @!P0 BRA `(.L_x_207) ;  /* 0xfffffffc00f08947 */ /* 0x008fea000383ffff */
[----:B------:R-:W-:Y:S05]  /*9be0*/  BRA `(.L_x_208) ;  /* 0xffffffb400b87947 */ /* 0x000fea000383ffff */
.L_x_96:
[----:B------:R-:W-:Y:S07]  /*9bf0*/  MOV R0, UR21 ;  /* 0x0000001500007c02 */ /* 0x000fee0008000f00 */
.L_x_209:
[----:B--2---:R2:W3:Y:S02]  /*9c00*/  SYNCS.PHASECHK.TRANS64.TRYWAIT P0, [R0+URZ+0x138], R9 ;  /* 0x00013809000075a7 */ /* 0x0044e400080011ff */
[----:B---3--:R-:W-:Y:S05]  /*9c10*/  @!P0 NANOSLEEP.SYNCS 0x989680 ;  /* 0x009896800000895d */ /* 0x008fea0003900000 */
[----:B------:R-:W3:Y:S02]  /*9c20*/  @!P0 SYNCS.PHASECHK.TRANS64 P0, [R0+URZ+0x138], R9 ;  /* 0x00013809000085a7 */ /* 0x000ee400080010ff */
[----:B---3--:R-:W-:Y:S05]  /*9c30*/  @!P0 BRA `(.L_x_209) ;  /* 0xfffffffc00f08947 */ /* 0x008fea000383ffff */
[----:B------:R-:W-:Y:S05]  /*9c40*/  BRA `(.L_x_210) ;  /* 0xffffffb400f07947 */ /* 0x000fea000383ffff */
.L_x_97:
[----:B------:R-:W-:Y:S07]  /*9c50*/  MOV R0, UR21 ;  /* 0x0000001500007c02 */ /* 0x000fee0008000f00 */
.L_x_211:
[----:B--2---:R2:W3:Y:S02]  /*9c60*/  SYNCS.PHASECHK.TRANS64.TRYWAIT P0, [R0+URZ+0x140], R9 ;  /* 0x00014009000075a7 */ /* 0x0044e400080011ff */
[----:B---3--:R-:W-:Y:S05]  /*9c70*/  @!P0 NANOSLEEP.SYNCS 0x989680 ;  /* 0x009896800000895d */ /* 0x008fea0003900000 */
[----:B------:R-:W3:Y:S02]  /*9c80*/  @!P0 SYNCS.PHASECHK.TRANS64 P0, [R0+URZ+0x140], R9 ;  /* 0x00014009000085a7 */ /* 0x000ee400080010ff */
[----:B---3--:R-:W-:Y:S05]  /*9c90*/  @!P0 BRA `(.L_x_211) ;  /* 0xfffffffc00f08947 */ /* 0x008fea000383ffff */
[----:B------:R-:W-:Y:S05]  /*9ca0*/  BRA `(.L_x_212) ;  /* 0xffffffb800347947 */ /* 0x000fea000383ffff */
.L_x_98:
[----:B------:R-:W-:Y:S07]  /*9cb0*/  MOV R0, UR21 ;  /* 0x0000001500007c02 */ /* 0x000fee0008000f00 */
.L_x_213:
[----:B--2---:R2:W3:Y:S02]  /*9cc0*/  SYNCS.PHASECHK.TRANS64.TRYWAIT P0, [R0+URZ+0x148], R9 ;  /* 0x00014809000075a7 */ /* 0x0044e400080011ff */
[----:B---3--:R-:W-:Y:S05]  /*9cd0*/  @!P0 NANOSLEEP.SYNCS 0x989680 ;  /* 0x009896800000895d */ /* 0x008fea0003900000 */
[----:B------:R-:W3:Y:S02]  /*9ce0*/  @!P0 SYNCS.PHASECHK.TRANS64 P0, [R0+URZ+0x148], R9 ;  /* 0x00014809000085a7 */ /* 0x000ee400080010ff */
[----:B---3--:R-:W-:Y:S05]  /*9cf0*/  @!P0 BRA `(.L_x_213) ;  /* 0xfffffffc00f08947 */ /* 0x008fea000383ffff */
[----:B------:R-:W-:Y:S05]  /*9d00*/  BRA `(.L_x_214) ;  /* 0xffffffb800747947 */ /* 0x000fea000383ffff */
.L_x_100:
[----:B------:R-:W-:-:S07]  /*9d10*/  MOV R0, UR21 ;  /* 0x0000001500007c02 */ /* 0x000fce0008000f00 */
.L_x_215:
[----:B---3--:R3:W4:Y:S02]  /*9d20*/  SYNCS.PHASECHK.TRANS64.TRYWAIT P0, [R0+URZ+0x130], R2 ;  /* 0x00013002000075a7 */ /* 0x00872400080011ff */
[----:B----4-:R-:W-:Y:S05]  /*9d30*/  @!P0 NANOSLEEP.SYNCS 0x989680 ;  /* 0x009896800000895d */ /* 0x010fea0003900000 */
[----:B------:R-:W4:Y:S02]  /*9d40*/  @!P0 SYNCS.PHASECHK.TRANS64 P0, [R0+URZ+0x130], R2 ;  /* 0x00013002000085a7 */ /* 0x000f2400080010ff */
[----:B----4-:R-:W-:Y:S05]  /*9d50*/  @!P0 BRA `(.L_x_215) ;  /* 0xfffffffc00f08947 */ /* 0x010fea000383ffff */
[----:B------:R-:W-:Y:S05]  /*9d60*/  BRA `(.L_x_216) ;  /* 0xffffffb800ec7947 */ /* 0x000fea000383ffff */
.L_x_101:
[----:B---3--:R-:W-:-:S07]  /*9d70*/  MOV R0, UR21 ;  /* 0x0000001500007c02 */ /* 0x008fce0008000f00 */
.L_x_217:
[----:B---3--:R3:W4:Y:S02]  /*9d80*/  SYNCS.PHASECHK.TRANS64.TRYWAIT P0, [R0+URZ+0x138], R2 ;  /* 0x00013802000075a7 */ /* 0x00872400080011ff */
[----:B----4-:R-:W-:Y:S05]  /*9d90*/  @!P0 NANOSLEEP.SYNCS 0x989680 ;  /* 0x009896800000895d */ /* 0x010fea0003900000 */
[----:B------:R-:W4:Y:S02]  /*9da0*/  @!P0 SYNCS.PHASECHK.TRANS64 P0, [R0+URZ+0x138], R2 ;  /* 0x00013802000085a7 */ /* 0x000f2400080010ff */
[----:B----4-:R-:W-:Y:S05]  /*9db0*/  @!P0 BRA `(.L_x_217) ;  /* 0xfffffffc00f08947 */ /* 0x010fea000383ffff */
[----:B------:R-:W-:Y:S05]  /*9dc0*/  BRA `(.L_x_218) ;  /* 0xffffffb800dc7947 */ /* 0x000fea000383ffff */
.L_x_102:
[----:B---3--:R-:W-:-:S07]  /*9dd0*/  MOV R0, UR21 ;  /* 0x0000001500007c02 */ /* 0x008fce0008000f00 */
.L_x_219:
[----:B---3--:R3:W4:Y:S02]  /*9de0*/  SYNCS.PHASECHK.TRANS64.TRYWAIT P0, [R0+URZ+0x140], R2 ;  /* 0x00014002000075a7 */ /* 0x00872400080011ff */
[----:B----4-:R-:W-:Y:S05]  /*9df0*/  @!P0 NANOSLEEP.SYNCS 0x989680 ;  /* 0x009896800000895d */ /* 0x010fea0003900000 */
[----:B------:R-:W4:Y:S02]  /*9e00*/  @!P0 SYNCS.PHASECHK.TRANS64 P0, [R0+URZ+0x140], R2 ;  /* 0x00014002000085a7 */ /* 0x000f2400080010ff */
[----:B----4-:R-:W-:Y:S05]  /*9e10*/  @!P0 BRA `(.L_x_219) ;  /* 0xfffffffc00f08947 */ /* 0x010fea000383ffff */
[----:B------:R-:W-:Y:S05]  /*9e20*/  BRA `(.L_x_220) ;  /* 0xffffffb800cc7947 */ /* 0x000fea000383ffff */
.L_x_104:
[----:B-1----:R1:W2:Y:S02]  /*9e30*/  SYNCS.PHASECHK.TRANS64.TRYWAIT P0, [R3+URZ+0x160], R0 ;  /* 0x00016000030075a7 */ /* 0x0022a400080011ff */
[----:B--2---:R-:W-:Y:S05]  /*9e40*/  @!P0 NANOSLEEP.SYNCS 0x989680 ;  /* 0x009896800000895d */ /* 0x004fea0003900000 */
[----:B------:R-:W2:Y:S02]  /*9e50*/  @!P0 SYNCS.PHASECHK.TRANS64 P0, [R3+URZ+0x160], R0 ;  /* 0x00016000030085a7 */ /* 0x000ea400080010ff */
[----:B--2---:R-:W-:Y:S05]  /*9e60*/  @!P0 BRA `(.L_x_104) ;  /* 0xfffffffc00f08947 */ /* 0x004fea000383ffff */
[----:B------:R-:W-:Y:S05]  /*9e70*/  BRA `(.L_x_221) ;  /* 0xffffffbc00987947 */ /* 0x000fea000383ffff */
.L_x_115:
[----:B-1----:R-:W-:Y:S04]  /*9e80*/  MOV R0, UR44 ;  /* 0x0000002c00007c02 */ /* 0x002fe80008000f00 */
[----:B------:R1:W2:Y:S03]  /*9e90*/  SYNCS.PHASECHK.TRANS64.TRYWAIT P1, [R0+URZ+0x110], R3 ;  /* 0x00011003000075a7 */ /* 0x0002a600080211ff */
[----:B--2---:R-:W-:Y:S05]  /*9ea0*/  @!P1 NANOSLEEP.SYNCS 0x989680 ;  /* 0x009896800000995d */ /* 0x004fea0003900000 */
[----:B------:R-:W2:Y:S02]  /*9eb0*/  @!P1 SYNCS.PHASECHK.TRANS64 P1, [R0+URZ+0x110], R3 ;  /* 0x00011003000095a7 */ /* 0x000ea400080210ff */
[----:B--2---:R-:W-:Y:S05]  /*9ec0*/  @!P1 BRA `(.L_x_115) ;  /* 0xfffffffc00ec9947 */ /* 0x004fea000383ffff */
[----:B------:R-:W-:Y:S05]  /*9ed0*/  BRA `(.L_x_114) ;  /* 0xffffffc800fc7947 */ /* 0x000fea000383ffff */
.L_x_117:
[----:B-1----:R1:W3:Y:S02]  /*9ee0*/  SYNCS.PHASECHK.TRANS64.TRYWAIT P0, [R26+URZ+0x180], R2 ;  /* 0x000180021a0075a7 */ /* 0x0022e400080011ff */
[----:B---3--:R-:W-:Y:S05]  /*9ef0*/  @!P0 NANOSLEEP.SYNCS 0x989680 ;  /* 0x009896800000895d */ /* 0x008fea0003900000 */
[----:B------:R-:W3:Y:S02]  /*9f00*/  @!P0 SYNCS.PHASECHK.TRANS64 P0, [R26+URZ+0x180], R2 ;  /* 0x000180021a0085a7 */ /* 0x000ee400080010ff */
[----:B---3--:R-:W-:Y:S05]  /*9f10*/  @!P0 BRA `(.L_x_117) ;  /* 0xfffffffc00f08947 */ /* 0x008fea000383ffff */
[----:B------:R-:W-:Y:S05]  /*9f20*/  BRA `(.L_x_116) ;  /* 0xffffffcc00207947 */ /* 0x000fea000383ffff */
.L_x_126:
[----:B---3--:R3:W4:Y:S02]  /*9f30*/  SYNCS.PHASECHK.TRANS64.TRYWAIT P0, [R4+URZ+0x110], R0 ;  /* 0x00011000040075a7 */ /* 0x00872400080011ff */
[----:B----4-:R-:W-:Y:S05]  /*9f40*/  @!P0 NANOSLEEP.SYNCS 0x989680 ;  /* 0x009896800000895d */ /* 0x010fea0003900000 */
[----:B------:R-:W4:Y:S02]  /*9f50*/  @!P0 SYNCS.PHASECHK.TRANS64 P0, [R4+URZ+0x110], R0 ;  /* 0x00011000040085a7 */ /* 0x000f2400080010ff */
[----:B----4-:R-:W-:Y:S05]  /*9f60*/  @!P0 BRA `(.L_x_126) ;  /* 0xfffffffc00f08947 */ /* 0x010fea000383ffff */
[----:B------:R-:W-:Y:S05]  /*9f70*/  BRA `(.L_x_125) ;  /* 0xffffffd4000c7947 */ /* 0x000fea000383ffff */
.L_x_134:
[----:B-1----:R1:W4:Y:S02]  /*9f80*/  SYNCS.PHASECHK.TRANS64.TRYWAIT P0, [R2+URZ+0x110], R4 ;  /* 0x00011004020075a7 */ /* 0x00232400080011ff */
[----:B----4-:R-:W-:Y:S05]  /*9f90*/  @!P0 NANOSLEEP.SYNCS 0x989680 ;  /* 0x009896800000895d */ /* 0x010fea0003900000 */
[----:B------:R-:W4:Y:S02]  /*9fa0*/  @!P0 SYNCS.PHASECHK.TRANS64 P0, [R2+URZ+0x110], R4 ;  /* 0x00011004020085a7 */ /* 0x000f2400080010ff */
[----:B----4-:R-:W-:Y:S05]  /*9fb0*/  @!P0 BRA `(.L_x_134) ;  /* 0xfffffffc00f08947 */ /* 0x010fea000383ffff */
[----:B------:R-:W-:Y:S05]  /*9fc0*/  BRA `(.L_x_133) ;  /* 0xffffffdc001c7947 */ /* 0x000fea000383ffff */
.L_x_142:
[----:B---3--:R3:W4:Y:S02]  /*9fd0*/  SYNCS.PHASECHK.TRANS64.TRYWAIT P0, [R3+URZ+0x110], R0 ;  /* 0x00011000030075a7 */ /* 0x00872400080011ff */
[----:B----4-:R-:W-:Y:S05]  /*9fe0*/  @!P0 NANOSLEEP.SYNCS 0x989680 ;  /* 0x009896800000895d */ /* 0x010fea0003900000 */
[----:B------:R-:W4:Y:S02]  /*9ff0*/  @!P0 SYNCS.PHASECHK.TRANS64 P0, [R3+URZ+0x110], R0 ;  /* 0x00011000030085a7 */ /* 0x000f2400080010ff */
[----:B----4-:R-:W-:Y:S05]  /*a000*/  @!P0 BRA `(.L_x_142) ;  /* 0xfffffffc00f08947 */ /* 0x010fea000383ffff */
[----:B------:R-:W-:Y:S05]  /*a010*/  BRA `(.L_x_141) ;  /* 0xffffffe400287947 */ /* 0x000fea000383ffff */
        .weak           $__internal_0_$__cuda_sm10x_tcgen05_guardrail_trap_col_being_dealloced_not_returned_by_alloc
        .type           $__internal_0_$__cuda_sm10x_tcgen05_guardrail_trap_col_being_dealloced_not_returned_by_alloc,@function
        .size           $__internal_0_$__cuda_sm10x_tcgen05_guardrail_trap_col_being_dealloced_not_returned_by_alloc,($__internal_1_$__cuda_sm10x_tcgen05_guardrail_trap_phase_invalid_during_alloc - $__internal_0_$__cuda_sm10x_tcgen05_guardrail_trap_col_being_dealloced_not_returned_by_alloc)
$__internal_0_$__cuda_sm10x_tcgen05_guardrail_trap_col_being_dealloced_not_returned_by_alloc:
[----:B------:R-:W-:Y:S05]  /*a020*/  BPT.TRAP 0x1 ;  /* 0x000000040000795c */ /* 0x000fea0000300000 */
[----:B------:R-:W-:-:S04]  /*a030*/  HFMA2 R3, -RZ, RZ, 0, 0 ;  /* 0x00000000ff037431 */ /* 0x000fc800000001ff */
[----:B------:R-:W-:Y:S05]  /*a040*/  RET.REL.NODEC R2 `(_ZN7cutlass13device_kernelINS_4gemm6kernel13GemmUniversalIN4cute5tupleIJiiiiEEENS1_10collective13CollectiveMmaINS1_35MainloopSm100TmaUmmaWarpSpecializedILi17ELi2ELi4ENS5_IJNS4_1CILi2EEESB_NSA_ILi1EEEEEEEENS5_IJNSA_ILi64EEENSA_ILi128EEENSA_ILi32EEEEEENS_10bfloat16_tENS5_IJlSC_lEEESJ_SK_NS4_8TiledMMAINS4_8MMA_AtomIJNS4_20SM100_MMA_F16BF16_SSISJ_SJ_fLi64ELi128ELNS4_4UMMA5MajorE0ELSP_0ELNSO_7ScaleInE0ELSQ_0EEEEEENS4_6LayoutINS5_IJSC_SC_SC_EEENS5_IJNSA_ILi0EEESV_SV_EEEEENS5_IJNS4_10UnderscoreESY_SY_EEEEENS4_23SM90_TMA_LOAD_MULTICASTENS4_14ComposedLayoutINS4_7SwizzleILi2ELi4ELi3EEENS4_18smem_ptr_flag_bitsILi16EEENST_INS5_IJNSA_ILi8EEESH_EEENS5_IJSH_SC_EEEEEEEvNS4_8identityES11_S1B_vS1C_EENS_8epilogue10collective18CollectiveEpilogueINS1E_23Sm100TmaWarpSpecializedILi4ELi2ELi16ELb1ELb0EEEJSI_NS5_IJNST_ISF_SC_EENST_ISH_SC_EEEEESJ_SK_SJ_SK_NS1E_6fusion15FusionCallbacksIS1I_NS1M_17LinearCombinationISJ_fSJ_fLNS_15FloatRoundStyleE2EEESI_S1L_JEEENS4_5SM1004TMEM4LOAD26SM100_TMEM_LOAD_16dp256b4xENS4_13SM90_TMA_LOADES1B_NS4_17SM75_U32x4_LDSM_NENS4_14SM90_TMA_STOREES1B_NS4_17SM90_U32x4_STSM_NENS4_39AutoVectorizingCopyWithAssumedAlignmentILi128EEEEEEvvEEEEvNT_6ParamsE) ;  /* 0xffffff5c02ec7950 */ /* 0x000fea0003c3ffff */
        .weak           $__internal_1_$__cuda_sm10x_tcgen05_guardrail_trap_phase_invalid_during_alloc
        .type           $__internal_1_$__cuda_sm10x_tcgen05_guardrail_trap_phase_invalid_during_alloc,@function
        .size           $__internal_1_$__cuda_sm10x_tcgen05_guardrail_trap_phase_invalid_during_alloc,($__internal_2_$__cuda_sm10x_tcgen05_guardrail_trap_unallocated_columns_being_dealloced - $__internal_1_$__cuda_sm10x_tcgen05_guardrail_trap_phase_invalid_during_alloc)
$__internal_1_$__cuda_sm10x_tcgen05_guardrail_trap_phase_invalid_during_alloc:
[----:B------:R-:W-:Y:S05]  /*a050*/  BPT.TRAP 0x1 ;  /* 0x000000040000795c */ /* 0x000fea0000300000 */
[----:B------:R-:W-:-:S04]  /*a060*/  MOV R5, 0x0 ;  /* 0x0000000000057802 */ /* 0x000fc80000000f00 */
[----:B------:R-:W-:Y:S05]  /*a070*/  RET.REL.NODEC R4 `(_ZN7cutlass13device_kernelINS_4gemm6kernel13GemmUniversalIN4cute5tupleIJiiiiEEENS1_10collective13CollectiveMmaINS1_35MainloopSm100TmaUmmaWarpSpecializedILi17ELi2ELi4ENS5_IJNS4_1CILi2EEESB_NSA_ILi1EEEEEEEENS5_IJNSA_ILi64EEENSA_ILi128EEENSA_ILi32EEEEEENS_10bfloat16_tENS5_IJlSC_lEEESJ_SK_NS4_8TiledMMAINS4_8MMA_AtomIJNS4_20SM100_MMA_F16BF16_SSISJ_SJ_fLi64ELi128ELNS4_4UMMA5MajorE0ELSP_0ELNSO_7ScaleInE0ELSQ_0EEEEEENS4_6LayoutINS5_IJSC_SC_SC_EEENS5_IJNSA_ILi0EEESV_SV_EEEEENS5_IJNS4_10UnderscoreESY_SY_EEEEENS4_23SM90_TMA_LOAD_MULTICASTENS4_14ComposedLayoutINS4_7SwizzleILi2ELi4ELi3EEENS4_18smem_ptr_flag_bitsILi16EEENST_INS5_IJNSA_ILi8EEESH_EEENS5_IJSH_SC_EEEEEEEvNS4_8identityES11_S1B_vS1C_EENS_8epilogue10collective18CollectiveEpilogueINS1E_23Sm100TmaWarpSpecializedILi4ELi2ELi16ELb1ELb0EEEJSI_NS5_IJNST_ISF_SC_EENST_ISH_SC_EEEEESJ_SK_SJ_SK_NS1E_6fusion15FusionCallbacksIS1I_NS1M_17LinearCombinationISJ_fSJ_fLNS_15FloatRoundStyleE2EEESI_S1L_JEEENS4_5SM1004TMEM4LOAD26SM100_TMEM_LOAD_16dp256b4xENS4_13SM90_TMA_LOADES1B_NS4_17SM75_U32x4_LDSM_NENS4_14SM90_TMA_STOREES1B_NS4_17SM90_U32x4_STSM_NENS4_39AutoVectorizingCopyWithAssumedAlignmentILi128EEEEEEvvEEEEvNT_6ParamsE) ;  /* 0xffffff5c04e07950 */ /* 0x000fea0003c3ffff */
        .weak           $__internal_2_$__cuda_sm10x_tcgen05_guardrail_trap_unallocated_columns_being_dealloced
        .type           $__internal_2_$__cuda_sm10x_tcgen05_guardrail_trap_unallocated_columns_being_dealloced,@function
        .size           $__internal_2_$__cuda_sm10x_tcgen05_guardrail_trap_unallocated_columns_being_dealloced,(.L_x_223 - $__internal_2_$__cuda_sm10x_tcgen05_guardrail_trap_unallocated_columns_being_dealloced)
$__internal_2_$__cuda_sm10x_tcgen05_guardrail_trap_unallocated_columns_being_dealloced:
[----:B------:R-:W-:Y:S05]  /*a080*/  BPT.TRAP 0x1 ;  /* 0x000000040000795c */ /* 0x000fea0000300000 */
[----:B------:R-:W-:-:S04]  /*a090*/  HFMA2 R3, -RZ, RZ, 0, 0 ;  /* 0x00000000ff037431 */ /* 0x000fc800000001ff */
[----:B------:R-:W-:Y:S05]  /*a0a0*/  RET.REL.NODEC R2 `(_ZN7cutlass13device_kernelINS_4gemm6kernel13GemmUniversalIN4cute5tupleIJiiiiEEENS1_10collective13CollectiveMmaINS1_35MainloopSm100TmaUmmaWarpSpecializedILi17ELi2ELi4ENS5_IJNS4_1CILi2EEESB_NSA_ILi1EEEEEEEENS5_IJNSA_ILi64EEENSA_ILi128EEENSA_ILi32EEEEEENS_10bfloat16_tENS5_IJlSC_lEEESJ_SK_NS4_8TiledMMAINS4_8MMA_AtomIJNS4_20SM100_MMA_F16BF16_SSISJ_SJ_fLi64ELi128ELNS4_4UMMA5MajorE0ELSP_0ELNSO_7ScaleInE0ELSQ_0EEEEEENS4_6LayoutINS5_IJSC_SC_SC_EEENS5_IJNSA_ILi0EEESV_SV_EEEEENS5_IJNS4_10UnderscoreESY_SY_EEEEENS4_23SM90_TMA_LOAD_MULTICASTENS4_14ComposedLayoutINS4_7SwizzleILi2ELi4ELi3EEENS4_18smem_ptr_flag_bitsILi16EEENST_INS5_IJNSA_ILi8EEESH_EEENS5_IJSH_SC_EEEEEEEvNS4_8identityES11_S1B_vS1C_EENS_8epilogue10collective18CollectiveEpilogueINS1E_23Sm100TmaWarpSpecializedILi4ELi2ELi16ELb1ELb0EEEJSI_NS5_IJNST_ISF_SC_EENST_ISH_SC_EEEEESJ_SK_SJ_SK_NS1E_6fusion15FusionCallbacksIS1I_NS1M_17LinearCombinationISJ_fSJ_fLNS_15FloatRoundStyleE2EEESI_S1L_JEEENS4_5SM1004TMEM4LOAD26SM100_TMEM_LOAD_16dp256b4xENS4_13SM90_TMA_LOADES1B_NS4_17SM75_U32x4_LDSM_NENS4_14SM90_TMA_STOREES1B_NS4_17SM90_U32x4_STSM_NENS4_39AutoVectorizingCopyWithAssumedAlignmentILi128EEEEEEvvEEEEvNT_6ParamsE) ;  /* 0xffffff5c02d47950 */ /* 0x000fea0003c3ffff */
.L_x_222:
[----:B------:R-:W-:-:S00]  /*a0b0*/  BRA `(.L_x_222) ;  /* 0xfffffffc00fc7947 */ /* 0x000fc0000383ffff */
[----:B------:R-:W-:-:S00]  /*a0c0*/  NOP ;  /* 0x0000000000007918 */ /* 0x000fc00000000000 */
        /* <DEDUP_REMOVED lines=11> */
.L_x_223:


//--------------------- .nv.global.init           --------------------------
	.section	.nv.global.init,"aw",@progbits
.nv.global.init:
	.type		$str$27,@object
	.size		$str$27,($str$28 - $str$27)
$str$27:
        /*0000*/ 	.byte	0x28, 0x61, 0x64, 0x64, 0x72, 0x65, 0x73, 0x73, 0x20, 0x26, 0x20, 0x6d, 0x61, 0x73, 0x6b, 0x29
        /*0010*/ 	.byte	0x20, 0x3d, 0x3d, 0x20, 0x30, 0x00
	.type		$str$28,@object
	.size		$str$28,($str$26 - $str$28)
$str$28:
        /*0016*/ 	.byte	0x2f, 0x74, 0x6d, 0x70, 0x2f, 0x63, 0x75, 0x74, 0x6c, 0x61, 0x73, 0x73, 0x5f, 0x73, 0x77, 0x65
        /*0026*/ 	.byte	0x65, 0x70, 0x5f, 0x73, 0x72, 0x63, 0x2f, 0x69, 0x6e, 0x63, 0x6c, 0x75, 0x64, 0x65, 0x2f, 0x63
        /*0036*/ 	.byte	0x75, 0x74, 0x65, 0x2f, 0x70, 0x6f, 0x69, 0x6e, 0x74, 0x65, 0x72, 0x5f, 0x66, 0x6c, 0x61, 0x67
        /*0046*/ 	.byte	0x67, 0x65, 0x64, 0x2e, 0x68, 0x70, 0x70, 0x00
	.type		$str$26,@object
	.size		$str$26,($str$25 - $str$26)
$str$26:
        /*004e*/ 	.byte	0x2f, 0x74, 0x6d, 0x70, 0x2f, 0x63, 0x75, 0x74, 0x6c, 0x61, 0x73, 0x73, 0x5f, 0x73, 0x77, 0x65
        /*005e*/ 	.byte	0x65, 0x70, 0x5f, 0x73, 0x72, 0x63, 0x2f, 0x69, 0x6e, 0x63, 0x6c, 0x75, 0x64, 0x65, 0x2f, 0x63
        /*006e*/ 	.byte	0x75, 0x74, 0x65, 0x2f, 0x61, 0x74, 0x6f, 0x6d, 0x2f, 0x63, 0x6f, 0x70, 0x79, 0x5f, 0x74, 0x72
        /*007e*/ 	.byte	0x61, 0x69, 0x74, 0x73, 0x5f, 0x73, 0x6d, 0x31, 0x30, 0x30, 0x2e, 0x68, 0x70, 0x70, 0x00
	.type		$str$25,@object
	.size		$str$25,(__unnamed_1 - $str$25)
$str$25:
        /*008d*/ 	.byte	0x28, 0x28, 0x75, 0x69, 0x6e, 0x74, 0x33, 0x32, 0x5f, 0x74, 0x28, 0x74, 0x68, 0x72, 0x65, 0x61
        /*009d*/ 	.byte	0x64, 0x49, 0x64, 0x78, 0x2e, 0x78, 0x29, 0x20, 0x2f, 0x20, 0x33, 0x32, 0x29, 0x20, 0x25, 0x20
        /*00ad*/ 	.byte	0x34, 0x29, 0x20, 0x3d, 0x3d, 0x20, 0x28, 0x28, 0x28, 0x74, 0x6d, 0x65, 0x6d, 0x5f, 0x61, 0x64
        /*00bd*/ 	.byte	0x64, 0x72, 0x20, 0x3e, 0x3e, 0x20, 0x31, 0x36, 0x29, 0x20, 0x2f, 0x20, 0x33, 0x32, 0x29, 0x20
        /*00cd*/ 	.byte	0x25, 0x20, 0x34, 0x29, 0x00
	.type		__unnamed_1,@object
	.size		__unnamed_1,(__unnamed_2 - __unnamed_1)
__unnamed_1:
        /*00d2*/ 	.byte	0x61, 0x75, 0x74, 0x6f, 0x20, 0x63, 0x75, 0x74, 0x65, 0x3a, 0x3a, 0x61, 0x73, 0x5f, 0x70, 0x6f
        /* <DEDUP_REMOVED lines=24> */
        /*0262*/ 	.byte	0x30, 0x34, 0x38, 0x3e, 0x3e, 0x3e, 0x3e, 0x5d, 0x00
	.type		__unnamed_2,@object
	.size		__unnamed_2,(.L_2 - __unnamed_2)
__unnamed_2:
        /* <DEDUP_REMOVED lines=45> */
        /*053b*/ 	.byte	0x3e, 0x3e, 0x3e, 0x5d, 0x00
.L_2:


//--------------------- .nv.shared._ZN7cutlass13device_kernelINS_4gemm6kernel13GemmUniversalIN4cute5tupleIJiiiiEEENS1_10collective13CollectiveMmaINS1_35MainloopSm100TmaUmmaWarpSpecializedILi17ELi2ELi4ENS5_IJNS4_1CILi2EEESB_NSA_ILi1EEEEEEEENS5_IJNSA_ILi64EEENSA_ILi128EEENSA_ILi32EEEEEENS_10bfloat16_tENS5_IJlSC_lEEESJ_SK_NS4_8TiledMMAINS4_8MMA_AtomIJNS4_20SM100_MMA_F16BF16_SSISJ_SJ_fLi64ELi128ELNS4_4UMMA5MajorE0ELSP_0ELNSO_7ScaleInE0ELSQ_0EEEEEENS4_6LayoutINS5_IJSC_SC_SC_EEENS5_IJNSA_ILi0EEESV_SV_EEEEENS5_IJNS4_10UnderscoreESY_SY_EEEEENS4_23SM90_TMA_LOAD_MULTICASTENS4_14ComposedLayoutINS4_7SwizzleILi2ELi4ELi3EEENS4_18smem_ptr_flag_bitsILi16EEENST_INS5_IJNSA_ILi8EEESH_EEENS5_IJSH_SC_EEEEEEEvNS4_8identityES11_S1B_vS1C_EENS_8epilogue10collective18CollectiveEpilogueINS1E_23Sm100TmaWarpSpecializedILi4ELi2ELi16ELb1ELb0EEEJSI_NS5_IJNST_ISF_SC_EENST_ISH_SC_EEEEESJ_SK_SJ_SK_NS1E_6fusion15FusionCallbacksIS1I_NS1M_17LinearCombinationISJ_fSJ_fLNS_15FloatRoundStyleE2EEESI_S1L_JEEENS4_5SM1004TMEM4LOAD26SM100_TMEM_LOAD_16dp256b4xENS4_13SM90_TMA_LOADES1B_NS4_17SM75_U32x4_LDSM_NENS4_14SM90_TMA_STOREES1B_NS4_17SM90_U32x4_STSM_NENS4_39AutoVectorizingCopyWithAssumedAlignmentILi128EEEEEEvvEEEEvNT_6ParamsE --------------------------
	.section	.nv.shared._ZN7cutlass13device_kernelINS_4gemm6kernel13GemmUniversalIN4cute5tupleIJiiiiEEENS1_10collective13CollectiveMmaINS1_35MainloopSm100TmaUmmaWarpSpecializedILi17ELi2ELi4ENS5_IJNS4_1CILi2EEESB_NSA_ILi1EEEEEEEENS5_IJNSA_ILi64EEENSA_ILi128EEENSA_ILi32EEEEEENS_10bfloat16_tENS5_IJlSC_lEEESJ_SK_NS4_8TiledMMAINS4_8MMA_AtomIJNS4_20SM100_MMA_F16BF16_SSISJ_SJ_fLi64ELi128ELNS4_4UMMA5MajorE0ELSP_0ELNSO_7ScaleInE0ELSQ_0EEEEEENS4_6LayoutINS5_IJSC_SC_SC_EEENS5_IJNSA_ILi0EEESV_SV_EEEEENS5_IJNS4_10UnderscoreESY_SY_EEEEENS4_23SM90_TMA_LOAD_MULTICASTENS4_14ComposedLayoutINS4_7SwizzleILi2ELi4ELi3EEENS4_18smem_ptr_flag_bitsILi16EEENST_INS5_IJNSA_ILi8EEESH_EEENS5_IJSH_SC_EEEEEEEvNS4_8identityES11_S1B_vS1C_EENS_8epilogue10collective18CollectiveEpilogueINS1E_23Sm100TmaWarpSpecializedILi4ELi2ELi16ELb1ELb0EEEJSI_NS5_IJNST_ISF_SC_EENST_ISH_SC_EEEEESJ_SK_SJ_SK_NS1E_6fusion15FusionCallbacksIS1I_NS1M_17LinearCombinationISJ_fSJ_fLNS_15FloatRoundStyleE2EEESI_S1L_JEEENS4_5SM1004TMEM4LOAD26SM100_TMEM_LOAD_16dp256b4xENS4_13SM90_TMA_LOADES1B_NS4_17SM75_U32x4_LDSM_NENS4_14SM90_TMA_STOREES1B_NS4_17SM90_U32x4_STSM_NENS4_39AutoVectorizingCopyWithAssumedAlignmentILi128EEEEEEvvEEEEvNT_6ParamsE,"aw",@nobits
	.sectionflags	@""
	.align	16
	.zero		1024


//--------------------- .nv.shared.reserved.0     --------------------------
	.section	.nv.shared.reserved.0,"aw",@nobits
	.weak		__nv_reservedSMEM_offset_0_alias
	.size		__nv_reservedSMEM_offset_0_alias, 0, 64
	.other		__nv_reservedSMEM_offset_0_alias,@"STO_CUDA_RESERVED_SHARED STV_DEFAULT"
__nv_reservedSMEM_offset_0_alias:
	.zero		0
.nv.shared.reserved.0:
	.zero		64
	.weak		__nv_reservedSMEM_tcgen05_partition
	.type		__nv_reservedSMEM_tcgen05_partition,@object
	.size		__nv_reservedSMEM_tcgen05_partition,(.L_0 - __nv_reservedSMEM_tcgen05_partition)
__nv_reservedSMEM_tcgen05_partition:
	.zero		32
.L_0:


//--------------------- .nv.global                --------------------------
	.section	.nv.global,"aw",@nobits
.nv.global:
	.type		_ZN39_INTERNAL_d0db318c_4_k_cu_8d75145b_82804cute1_E,@object
	.size		_ZN39_INTERNAL_d0db318c_4_k_cu_8d75145b_82804cute1_E,(_ZN39_INTERNAL_d0db318c_4_k_cu_8d75145b_82804cuda3std3__45__cpo6cbeginE - _ZN39_INTERNAL_d0db318c_4_k_cu_8d75145b_82804cute1_E)
_ZN39_INTERNAL_d0db318c_4_k_cu_8d75145b_82804cute1_E:
	.zero		1
	.type		_ZN39_INTERNAL_d0db318c_4_k_cu_8d75145b_82804cuda3std3__45__cpo6cbeginE,@object
	.size		_ZN39_INTERNAL_d0db318c_4_k_cu_8d75145b_82804cuda3std3__45__cpo6cbeginE,(_ZN39_INTERNAL_d0db318c_4_k_cu_8d75145b_82804cuda3std3__48in_placeE - _ZN39_INTERNAL_d0db318c_4_k_cu_8d75145b_82804cuda3std3__45__cpo6cbeginE)
_ZN39_INTERNAL_d0db318c_4_k_cu_8d75145b_82804cuda3std3__45__cpo6cbeginE:
	.zero		1
	.type		_ZN39_INTERNAL_d0db318c_4_k_cu_8d75145b_82804cuda3std3__48in_placeE,@object
	.size		_ZN39_INTERNAL_d0db318c_4_k_cu_8d75145b_82804cuda3std3__48in_placeE,(_ZN39_INTERNAL_d0db318c_4_k_cu_8d75145b_82804cuda3std6ranges3__45__cpo9iter_moveE - _ZN39_INTERNAL_d0db318c_4_k_cu_8d75145b_82804cuda3std3__48in_placeE)
_ZN39_INTERNAL_d0db318c_4_k_cu_8d75145b_82804cuda3std3__48in_placeE:
	.zero		1
	.type		_ZN39_INTERNAL_d0db318c_4_k_cu_8d75145b_82804cuda3std6ranges3__45__cpo9iter_moveE,@object
	.size		_ZN39_INTERNAL_d0db318c_4_k_cu_8d75145b_82804cuda3std6ranges3__45__cpo9iter_moveE,(_ZN39_INTERNAL_d0db318c_4_k_cu_8d75145b_82804cuda3std3__45__cpo5beginE - _ZN39_INTERNAL_d0db318c_4_k_cu_8d75145b_82804cuda3std6ranges3__45__cpo9iter_moveE)
_ZN39_INTERNAL_d0db318c_4_k_cu_8d75145b_82804cuda3std6ranges3__45__cpo9iter_moveE:
	.zero		1
	.type		_ZN39_INTERNAL_d0db318c_4_k_cu_8d75145b_82804cuda3std3__45__cpo5beginE,@object
	.size		_ZN39_INTERNAL_d0db318c_4_k_cu_8d75145b_82804cuda3std3__45__cpo5beginE,(_ZN39_INTERNAL_d0db318c_4_k_cu_8d75145b_82804cuda3std3__441_GLOBAL__N__d0db318c_4_k_cu_8d75145b_82806ignoreE - _ZN39_INTERNAL_d0db318c_4_k_cu_8d75145b_82804cuda3std3__45__cpo5beginE)
_ZN39_INTERNAL_d0db318c_4_k_cu_8d75145b_82804cuda3std3__45__cpo5beginE:
	.zero		1
	.type		_ZN39_INTERNAL_d0db318c_4_k_cu_8d75145b_82804cuda3std3__441_GLOBAL__N__d0db318c_4_k_cu_8d75145b_82806ignoreE,@object
	.size		_ZN39_INTERNAL_d0db318c_4_k_cu_8d75145b_82804cuda3std3__441_GLOBAL__N__d0db318c_4_k_cu_8d75145b_82806ignoreE,(_ZN39_INTERNAL_d0db318c_4_k_cu_8d75145b_82804cute7productE - _ZN39_INTERNAL_d0db318c_4_k_cu_8d75145b_82804cuda3std3__441_GLOBAL__N__d0db318c_4_k_cu_8d75145b_82806ignoreE)
_ZN39_INTERNAL_d0db318c_4_k_cu_8d75145b_82804cuda3std3__441_GLOBAL__N__d0db318c_4_k_cu_8d75145b_82806ignoreE:
	.zero		1
	.type		_ZN39_INTERNAL_d0db318c_4_k_cu_8d75145b_82804cute7productE,@object
	.size		_ZN39_INTERNAL_d0db318c_4_k_cu_8d75145b_82804cute7productE,(_ZN39_INTERNAL_d0db318c_4_k_cu_8d75145b_82804cuda3std3__45__cpo3endE - _ZN39_INTERNAL_d0db318c_4_k_cu_8d75145b_82804cute7productE)
_ZN39_INTERNAL_d0db318c_4_k_cu_8d75145b_82804cute7productE:
	.zero		1
	.type		_ZN39_INTERNAL_d0db318c_4_k_cu_8d75145b_82804cuda3std3__45__cpo3endE,@object
	.size		_ZN39_INTERNAL_d0db318c_4_k_cu_8d75145b_82804cuda3std3__45__cpo3endE,(_ZN39_INTERNAL_d0db318c_4_k_cu_8d75145b_82804cuda3std3__419piecewise_constructE - _ZN39_INTERNAL_d0db318c_4_k_cu_8d75145b_82804cuda3std3__45__cpo3endE)
_ZN39_INTERNAL_d0db318c_4_k_cu_8d75145b_82804cuda3std3__45__cpo3endE:
	.zero		1
	.type		_ZN39_INTERNAL_d0db318c_4_k_cu_8d75145b_82804cuda3std3__419piecewise_constructE,@object
	.size		_ZN39_INTERNAL_d0db318c_4_k_cu_8d75145b_82804cuda3std3__419piecewise_constructE,(_ZN39_INTERNAL_d0db318c_4_k_cu_8d75145b_82804cuda3std3__45__cpo4cendE - _ZN39_INTERNAL_d0db318c_4_k_cu_8d75145b_82804cuda3std3__419piecewise_constructE)
_ZN39_INTERNAL_d0db318c_4_k_cu_8d75145b_82804cuda3std3__419piecewise_constructE:
	.zero		1
	.type		_ZN39_INTERNAL_d0db318c_4_k_cu_8d75145b_82804cuda3std3__45__cpo4cendE,@object
	.size		_ZN39_INTERNAL_d0db318c_4_k_cu_8d75145b_82804cuda3std3__45__cpo4cendE,(_ZN39_INTERNAL_d0db318c_4_k_cu_8d75145b_82804cuda3std6ranges3__45__cpo4swapE - _ZN39_INTERNAL_d0db318c_4_k_cu_8d75145b_82804cuda3std3__45__cpo4cendE)
_ZN39_INTERNAL_d0db318c_4_k_cu_8d75145b_82804cuda3std3__45__cpo4cendE:
	.zero		1
	.type		_ZN39_INTERNAL_d0db318c_4_k_cu_8d75145b_82804cuda3std6ranges3__45__cpo4swapE,@object
	.size		_ZN39_INTERNAL_d0db318c_4_k_cu_8d75145b_82804cuda3std6ranges3__45__cpo4swapE,(.L_10 - _ZN39_INTERNAL_d0db318c_4_k_cu_8d75145b_82804cuda3std6ranges3__45__cpo4swapE)
_ZN39_INTERNAL_d0db318c_4_k_cu_8d75145b_82804cuda3std6ranges3__45__cpo4swapE:
	.zero		1
.L_10:


//--------------------- .nv.constant0._ZN7cutlass13device_kernelINS_4gemm6kernel13GemmUniversalIN4cute5tupleIJiiiiEEENS1_10collective13CollectiveMmaINS1_35MainloopSm100TmaUmmaWarpSpecializedILi17ELi2ELi4ENS5_IJNS4_1CILi2EEESB_NSA_ILi1EEEEEEEENS5_IJNSA_ILi64EEENSA_ILi128EEENSA_ILi32EEEEEENS_10bfloat16_tENS5_IJlSC_lEEESJ_SK_NS4_8TiledMMAINS4_8MMA_AtomIJNS4_20SM100_MMA_F16BF16_SSISJ_SJ_fLi64ELi128ELNS4_4UMMA5MajorE0ELSP_0ELNSO_7ScaleInE0ELSQ_0EEEEEENS4_6LayoutINS5_IJSC_SC_SC_EEENS5_IJNSA_ILi0EEESV_SV_EEEEENS5_IJNS4_10UnderscoreESY_SY_EEEEENS4_23SM90_TMA_LOAD_MULTICASTENS4_14ComposedLayoutINS4_7SwizzleILi2ELi4ELi3EEENS4_18smem_ptr_flag_bitsILi16EEENST_INS5_IJNSA_ILi8EEESH_EEENS5_IJSH_SC_EEEEEEEvNS4_8identityES11_S1B_vS1C_EENS_8epilogue10collective18CollectiveEpilogueINS1E_23Sm100TmaWarpSpecializedILi4ELi2ELi16ELb1ELb0EEEJSI_NS5_IJNST_ISF_SC_EENST_ISH_SC_EEEEESJ_SK_SJ_SK_NS1E_6fusion15FusionCallbacksIS1I_NS1M_17LinearCombinationISJ_fSJ_fLNS_15FloatRoundStyleE2EEESI_S1L_JEEENS4_5SM1004TMEM4LOAD26SM100_TMEM_LOAD_16dp256b4xENS4_13SM90_TMA_LOADES1B_NS4_17SM75_U32x4_LDSM_NENS4_14SM90_TMA_STOREES1B_NS4_17SM90_U32x4_STSM_NENS4_39AutoVectorizingCopyWithAssumedAlignmentILi128EEEEEEvvEEEEvNT_6ParamsE --------------------------
	.section	.nv.constant0._ZN7cutlass13device_kernelINS_4gemm6kernel13GemmUniversalIN4cute5tupleIJiiiiEEENS1_10collective13CollectiveMmaINS1_35MainloopSm100TmaUmmaWarpSpecializedILi17ELi2ELi4ENS5_IJNS4_1CILi2EEESB_NSA_ILi1EEEEEEEENS5_IJNSA_ILi64EEENSA_ILi128EEENSA_ILi32EEEEEENS_10bfloat16_tENS5_IJlSC_lEEESJ_SK_NS4_8TiledMMAINS4_8MMA_AtomIJNS4_20SM100_MMA_F16BF16_SSISJ_SJ_fLi64ELi128ELNS4_4UMMA5MajorE0ELSP_0ELNSO_7ScaleInE0ELSQ_0EEEEEENS4_6LayoutINS5_IJSC_SC_SC_EEENS5_IJNSA_ILi0EEESV_SV_EEEEENS5_IJNS4_10UnderscoreESY_SY_EEEEENS4_23SM90_TMA_LOAD_MULTICASTENS4_14ComposedLayoutINS4_7SwizzleILi2ELi4ELi3EEENS4_18smem_ptr_flag_bitsILi16EEENST_INS5_IJNSA_ILi8EEESH_EEENS5_IJSH_SC_EEEEEEEvNS4_8identityES11_S1B_vS1C_EENS_8epilogue10collective18CollectiveEpilogueINS1E_23Sm100TmaWarpSpecializedILi4ELi2ELi16ELb1ELb0EEEJSI_NS5_IJNST_ISF_SC_EENST_ISH_SC_EEEEESJ_SK_SJ_SK_NS1E_6fusion15FusionCallbacksIS1I_NS1M_17LinearCombinationISJ_fSJ_fLNS_15FloatRoundStyleE2EEESI_S1L_JEEENS4_5SM1004TMEM4LOAD26SM100_TMEM_LOAD_16dp256b4xENS4_13SM90_TMA_LOADES1B_NS4_17SM75_U32x4_LDSM_NENS4_14SM90_TMA_STOREES1B_NS4_17SM90_U32x4_STSM_NENS4_39AutoVectorizingCopyWithAssumedAlignmentILi128EEEEEEvvEEEEvNT_6ParamsE,"a",@progbits
	.sectionflags	@""
	.align	4
.nv.constant0._ZN7cutlass13device_kernelINS_4gemm6kernel13GemmUniversalIN4cute5tupleIJiiiiEEENS1_10collective13CollectiveMmaINS1_35MainloopSm100TmaUmmaWarpSpecializedILi17ELi2ELi4ENS5_IJNS4_1CILi2EEESB_NSA_ILi1EEEEEEEENS5_IJNSA_ILi64EEENSA_ILi128EEENSA_ILi32EEEEEENS_10bfloat16_tENS5_IJlSC_lEEESJ_SK_NS4_8TiledMMAINS4_8MMA_AtomIJNS4_20SM100_MMA_F16BF16_SSISJ_SJ_fLi64ELi128ELNS4_4UMMA5MajorE0ELSP_0ELNSO_7ScaleInE0ELSQ_0EEEEEENS4_6LayoutINS5_IJSC_SC_SC_EEENS5_IJNSA_ILi0EEESV_SV_EEEEENS5_IJNS4_10UnderscoreESY_SY_EEEEENS4_23SM90_TMA_LOAD_MULTICASTENS4_14ComposedLayoutINS4_7SwizzleILi2ELi4ELi3EEENS4_18smem_ptr_flag_bitsILi16EEENST_INS5_IJNSA_ILi8EEESH_EEENS5_IJSH_SC_EEEEEEEvNS4_8identityES11_S1B_vS1C_EENS_8epilogue10collective18CollectiveEpilogueINS1E_23Sm100TmaWarpSpecializedILi4ELi2ELi16ELb1ELb0EEEJSI_NS5_IJNST_ISF_SC_EENST_ISH_SC_EEEEESJ_SK_SJ_SK_NS1E_6fusion15FusionCallbacksIS1I_NS1M_17LinearCombinationISJ_fSJ_fLNS_15FloatRoundStyleE2EEESI_S1L_JEEENS4_5SM1004TMEM4LOAD26SM100_TMEM_LOAD_16dp256b4xENS4_13SM90_TMA_LOADES1B_NS4_17SM75_U32x4_LDSM_NENS4_14SM90_TMA_STOREES1B_NS4_17SM90_U32x4_STSM_NENS4_39AutoVectorizingCopyWithAssumedAlignmentILi128EEEEEEvvEEEEvNT_6ParamsE:
	.zero		2944


//--------------------- SYMBOLS --------------------------

	.type		.nv.reservedSmem.offset0,@object
	.size		.nv.reservedSmem.offset0,0x4
	.type		.nv.reservedSmem.cap,@object
	.size		.nv.reservedSmem.cap,0x4
	.type		__assertfail,@function
